	.target	sm_90a

	.elftype	@"ET_EXEC"


//--------------------- .note.nv.tkinfo           --------------------------
	.section	.note.nv.tkinfo,"",@"SHT_NOTE"
	.sectionflags	@"SHF_NOTE_NV_TKINFO"
	.tkinfo
        /*0018*/ 	.word	0x00000002
        /*0030*/ 	.string	""
        /*0030*/ 	.string	"ptxas"
        /*0030*/ 	.string	"Cuda compilation tools, release 13.0, V13.0.88"
        /*0030*/ 	.string	"Build cuda_13.0.r13.0/compiler.36424714_0"
        /*0030*/ 	.string	"-arch sm_90a -m 64 "



//--------------------- .note.nv.cuinfo           --------------------------
	.section	.note.nv.cuinfo,"",@"SHT_NOTE"
	.sectionflags	@"SHF_NOTE_NV_CUINFO"
        /*0018*/ 	.short	0x0002
        /*001a*/ 	.short	0x005a
        /*001c*/ 	.short	0x0082
	.zero		2


//--------------------- .nv.info                  --------------------------
	.section	.nv.info,"",@"SHT_CUDA_INFO"
	.align	4


	//----- nvinfo : EIATTR_REGCOUNT
	.align		4
        /*0000*/ 	.byte	0x04, 0x2f
        /*0002*/ 	.short	(.L_12 - .L_11)
	.align		4
.L_11:
        /*0004*/ 	.word	index@(_ZN7cutlass13device_kernelINS_4gemm6kernel13GemmUniversalIN4cute5tupleIJiiiiEEENS1_10collective13CollectiveMmaINS1_37MainloopSm90TmaGmmaWarpSpecializedFP8ILi5ENS5_IJNS4_1CILi2EEENSA_ILi1EEESC_EEENS1_32KernelTmaWarpSpecializedPingpongEEENS5_IJNSA_ILi64EEENSA_ILi256EEENSA_ILi128EEEEEENS_12float_e5m2_tENS5_IJlSC_lEEESK_SL_NS4_8TiledMMAINS4_8MMA_AtomIJNS4_4SM904GMMA31MMA_64x256x32_F32E5M2E5M2_SS_TNILNSP_7ScaleInE1ELSR_1EEEEEENS4_6LayoutINS5_IJSC_SC_SC_EEENS5_IJNSA_ILi0EEESW_SW_EEEEENS5_IJNS4_10UnderscoreESZ_SZ_EEEEENS4_13SM90_TMA_LOADENS4_14ComposedLayoutINS4_7SwizzleILi3ELi4ELi3EEENS4_18smem_ptr_flag_bitsILi8EEENSU_INS5_IJNSA_ILi8EEESI_EEENS5_IJSI_SC_EEEEEEEvNS4_8identityENS4_23SM90_TMA_LOAD_MULTICASTES1C_vS1D_EENS_8epilogue10collective6detail29Sm90TmaWarpSpecializedAdapterINS1H_15DefaultEpilogueISK_SL_SL_NS1G_6thread17LinearCombinationISK_Li1EffLNS1L_9ScaleType4KindE0ELNS_15FloatRoundStyleE2ESK_EENS1_15EpilogueDefaultEEEEEvvEEEEvNT_6ParamsE)
        /*0008*/ 	.word	0x000000a8


	//----- nvinfo : EIATTR_FRAME_SIZE
	.align		4
.L_12:
        /*000c*/ 	.byte	0x04, 0x11
        /*000e*/ 	.short	(.L_14 - .L_13)
	.align		4
.L_13:
        /*0010*/ 	.word	index@(_ZN7cutlass13device_kernelINS_4gemm6kernel13GemmUniversalIN4cute5tupleIJiiiiEEENS1_10collective13CollectiveMmaINS1_37MainloopSm90TmaGmmaWarpSpecializedFP8ILi5ENS5_IJNS4_1CILi2EEENSA_ILi1EEESC_EEENS1_32KernelTmaWarpSpecializedPingpongEEENS5_IJNSA_ILi64EEENSA_ILi256EEENSA_ILi128EEEEEENS_12float_e5m2_tENS5_IJlSC_lEEESK_SL_NS4_8TiledMMAINS4_8MMA_AtomIJNS4_4SM904GMMA31MMA_64x256x32_F32E5M2E5M2_SS_TNILNSP_7ScaleInE1ELSR_1EEEEEENS4_6LayoutINS5_IJSC_SC_SC_EEENS5_IJNSA_ILi0EEESW_SW_EEEEENS5_IJNS4_10UnderscoreESZ_SZ_EEEEENS4_13SM90_TMA_LOADENS4_14ComposedLayoutINS4_7SwizzleILi3ELi4ELi3EEENS4_18smem_ptr_flag_bitsILi8EEENSU_INS5_IJNSA_ILi8EEESI_EEENS5_IJSI_SC_EEEEEEEvNS4_8identityENS4_23SM90_TMA_LOAD_MULTICASTES1C_vS1D_EENS_8epilogue10collective6detail29Sm90TmaWarpSpecializedAdapterINS1H_15DefaultEpilogueISK_SL_SL_NS1G_6thread17LinearCombinationISK_Li1EffLNS1L_9ScaleType4KindE0ELNS_15FloatRoundStyleE2ESK_EENS1_15EpilogueDefaultEEEEEvvEEEEvNT_6ParamsE)
        /*0014*/ 	.word	0x00000110


	//----- nvinfo : EIATTR_MIN_STACK_SIZE
	.align		4
.L_14:
        /*0018*/ 	.byte	0x04, 0x12
        /*001a*/ 	.short	(.L_16 - .L_15)
	.align		4
.L_15:
        /*001c*/ 	.word	index@(_ZN7cutlass13device_kernelINS_4gemm6kernel13GemmUniversalIN4cute5tupleIJiiiiEEENS1_10collective13CollectiveMmaINS1_37MainloopSm90TmaGmmaWarpSpecializedFP8ILi5ENS5_IJNS4_1CILi2EEENSA_ILi1EEESC_EEENS1_32KernelTmaWarpSpecializedPingpongEEENS5_IJNSA_ILi64EEENSA_ILi256EEENSA_ILi128EEEEEENS_12float_e5m2_tENS5_IJlSC_lEEESK_SL_NS4_8TiledMMAINS4_8MMA_AtomIJNS4_4SM904GMMA31MMA_64x256x32_F32E5M2E5M2_SS_TNILNSP_7ScaleInE1ELSR_1EEEEEENS4_6LayoutINS5_IJSC_SC_SC_EEENS5_IJNSA_ILi0EEESW_SW_EEEEENS5_IJNS4_10UnderscoreESZ_SZ_EEEEENS4_13SM90_TMA_LOADENS4_14ComposedLayoutINS4_7SwizzleILi3ELi4ELi3EEENS4_18smem_ptr_flag_bitsILi8EEENSU_INS5_IJNSA_ILi8EEESI_EEENS5_IJSI_SC_EEEEEEEvNS4_8identityENS4_23SM90_TMA_LOAD_MULTICASTES1C_vS1D_EENS_8epilogue10collective6detail29Sm90TmaWarpSpecializedAdapterINS1H_15DefaultEpilogueISK_SL_SL_NS1G_6thread17LinearCombinationISK_Li1EffLNS1L_9ScaleType4KindE0ELNS_15FloatRoundStyleE2ESK_EENS1_15EpilogueDefaultEEEEEvvEEEEvNT_6ParamsE)
        /*0020*/ 	.word	0x00000110
.L_16:


//--------------------- .nv.compat                --------------------------
	.section	.nv.compat,"",@"SHT_CUDA_COMPAT_INFO"
	.align	4
        /*0000*/ 	.byte	0x02, 0x09, 0x01, 0x00, 0x02, 0x02, 0x04, 0x00, 0x02, 0x05, 0x05, 0x00, 0x03, 0x07, 0x01, 0x01
        /*0010*/ 	.byte	0x02, 0x03, 0x01, 0x00, 0x02, 0x06, 0x01, 0x00, 0x04, 0x0b, 0x08, 0x00, 0x00, 0x00, 0x00, 0x00
        /*0020*/ 	.byte	0x00, 0x00, 0x00, 0x00


//--------------------- .nv.info._ZN7cutlass13device_kernelINS_4gemm6kernel13GemmUniversalIN4cute5tupleIJiiiiEEENS1_10collective13CollectiveMmaINS1_37MainloopSm90TmaGmmaWarpSpecializedFP8ILi5ENS5_IJNS4_1CILi2EEENSA_ILi1EEESC_EEENS1_32KernelTmaWarpSpecializedPingpongEEENS5_IJNSA_ILi64EEENSA_ILi256EEENSA_ILi128EEEEEENS_12float_e5m2_tENS5_IJlSC_lEEESK_SL_NS4_8TiledMMAINS4_8MMA_AtomIJNS4_4SM904GMMA31MMA_64x256x32_F32E5M2E5M2_SS_TNILNSP_7ScaleInE1ELSR_1EEEEEENS4_6LayoutINS5_IJSC_SC_SC_EEENS5_IJNSA_ILi0EEESW_SW_EEEEENS5_IJNS4_10UnderscoreESZ_SZ_EEEEENS4_13SM90_TMA_LOADENS4_14ComposedLayoutINS4_7SwizzleILi3ELi4ELi3EEENS4_18smem_ptr_flag_bitsILi8EEENSU_INS5_IJNSA_ILi8EEESI_EEENS5_IJSI_SC_EEEEEEEvNS4_8identityENS4_23SM90_TMA_LOAD_MULTICASTES1C_vS1D_EENS_8epilogue10collective6detail29Sm90TmaWarpSpecializedAdapterINS1H_15DefaultEpilogueISK_SL_SL_NS1G_6thread17LinearCombinationISK_Li1EffLNS1L_9ScaleType4KindE0ELNS_15FloatRoundStyleE2ESK_EENS1_15EpilogueDefaultEEEEEvvEEEEvNT_6ParamsE --------------------------
	.section	.nv.info._ZN7cutlass13device_kernelINS_4gemm6kernel13GemmUniversalIN4cute5tupleIJiiiiEEENS1_10collective13CollectiveMmaINS1_37MainloopSm90TmaGmmaWarpSpecializedFP8ILi5ENS5_IJNS4_1CILi2EEENSA_ILi1EEESC_EEENS1_32KernelTmaWarpSpecializedPingpongEEENS5_IJNSA_ILi64EEENSA_ILi256EEENSA_ILi128EEEEEENS_12float_e5m2_tENS5_IJlSC_lEEESK_SL_NS4_8TiledMMAINS4_8MMA_AtomIJNS4_4SM904GMMA31MMA_64x256x32_F32E5M2E5M2_SS_TNILNSP_7ScaleInE1ELSR_1EEEEEENS4_6LayoutINS5_IJSC_SC_SC_EEENS5_IJNSA_ILi0EEESW_SW_EEEEENS5_IJNS4_10UnderscoreESZ_SZ_EEEEENS4_13SM90_TMA_LOADENS4_14ComposedLayoutINS4_7SwizzleILi3ELi4ELi3EEENS4_18smem_ptr_flag_bitsILi8EEENSU_INS5_IJNSA_ILi8EEESI_EEENS5_IJSI_SC_EEEEEEEvNS4_8identityENS4_23SM90_TMA_LOAD_MULTICASTES1C_vS1D_EENS_8epilogue10collective6detail29Sm90TmaWarpSpecializedAdapterINS1H_15DefaultEpilogueISK_SL_SL_NS1G_6thread17LinearCombinationISK_Li1EffLNS1L_9ScaleType4KindE0ELNS_15FloatRoundStyleE2ESK_EENS1_15EpilogueDefaultEEEEEvvEEEEvNT_6ParamsE,"",@"SHT_CUDA_INFO"
	.sectionflags	@""
	.align	4


	//----- nvinfo : EIATTR_CUDA_API_VERSION
	.align		4
        /*0000*/ 	.byte	0x04, 0x37
        /*0002*/ 	.short	(.L_18 - .L_17)
.L_17:
        /*0004*/ 	.word	0x00000082


	//----- nvinfo : EIATTR_KPARAM_INFO
	.align		4
.L_18:
        /*0008*/ 	.byte	0x04, 0x17
        /*000a*/ 	.short	(.L_20 - .L_19)
.L_19:
        /*000c*/ 	.word	0x00000000
        /*0010*/ 	.short	0x0000
        /*0012*/ 	.short	0x0070
        /*0014*/ 	.byte	0x00, 0xf0, 0x01, 0x10


	//----- nvinfo : EIATTR_SPARSE_MMA_MASK
	.align		4
.L_20:
        /*0018*/ 	.byte	0x03, 0x50
        /*001a*/ 	.short	0x0000


	//----- nvinfo : EIATTR_MAXREG_COUNT
	.align		4
        /*001c*/ 	.byte	0x03, 0x1b
        /*001e*/ 	.short	0x00a8


	//----- nvinfo : EIATTR_NUM_BARRIERS
	.align		4
        /*0020*/ 	.byte	0x02, 0x4c
        /*0022*/ 	.byte	0x01
	.zero		1


	//----- nvinfo : EIATTR_ANNOTATIONS
	.align		4
        /*0024*/ 	.byte	0x04, 0x55
        /*0026*/ 	.short	(.L_22 - .L_21)


	//   ....[0]....
.L_21:
        /*0028*/ 	.word	0x00000001
        /*002c*/ 	.byte	0x30, 0x07, 0x00, 0x00, 0x01, 0x00, 0x00, 0x00, 0x30, 0x09, 0x00, 0x00, 0x01, 0x00, 0x00, 0x00
        /* <DEDUP_REMOVED lines=210> */
        /*0d5c*/ 	.byte	0x20, 0x05, 0x01, 0x00


	//----- nvinfo : EIATTR_MERCURY_ISA_VERSION
	.align		4
.L_22:
        /*0d60*/ 	.byte	0x03, 0x5f
        /*0d62*/ 	.short	0x0101


	//----- nvinfo : EIATTR_INT_WARP_WIDE_INSTR_OFFSETS
	.align		4
        /*0d64*/ 	.byte	0x04, 0x31
        /*0d66*/ 	.short	(.L_24 - .L_23)


	//   ....[0]....
.L_23:
        /*0d68*/ 	.word	0x000005b0


	//   ....[1]....
        /*0d6c*/ 	.word	0x00000630


	//   ....[2]....
        /*0d70*/ 	.word	0x00000640


	//   ....[3]....
        /*0d74*/ 	.word	0x00000650


	//   ....[4]....
        /*0d78*/ 	.word	0x000006a0


	//   ....[5]....
        /*0d7c*/ 	.word	0x000006e0


	//   ....[6]....
        /*0d80*/ 	.word	0x00000800


	//   ....[7]....
        /*0d84*/ 	.word	0x00000820


	//   ....[8]....
        /*0d88*/ 	.word	0x00005810


	//----- nvinfo : EIATTR_COOP_GROUP_MASK_REGIDS
	.align		4
.L_24:
        /*0d8c*/ 	.byte	0x04, 0x29
        /*0d8e*/ 	.short	(.L_26 - .L_25)


	//   ....[0]....
.L_25:
        /*0d90*/ 	.word	0xffffffff


	//   ....[1]....
        /*0d94*/ 	.word	0xffffffff


	//   ....[2]....
        /*0d98*/ 	.word	0xffffffff


	//   ....[3]....
        /*0d9c*/ 	.word	0xffffffff


	//   ....[4]....
        /*0da0*/ 	.word	0xffffffff


	//   ....[5]....
        /*0da4*/ 	.word	0xffffffff


	//   ....[6]....
        /*0da8*/ 	.word	0xffffffff


	//----- nvinfo : EIATTR_COOP_GROUP_INSTR_OFFSETS
	.align		4
.L_26:
        /*0dac*/ 	.byte	0x04, 0x28
        /*0dae*/ 	.short	(.L_28 - .L_27)


	//   ....[0]....
.L_27:
        /*0db0*/ 	.word	0x00000070


	//   ....[1]....
        /*0db4*/ 	.word	0x00000090


	//   ....[2]....
        /*0db8*/ 	.word	0x00000190


	//   ....[3]....
        /*0dbc*/ 	.word	0x000003d0


	//   ....[4]....
        /*0dc0*/ 	.word	0x00000410


	//   ....[5]....
        /*0dc4*/ 	.word	0x00000500


	//   ....[6]....
        /*0dc8*/ 	.word	0x000009c0


	//----- nvinfo : EIATTR_REG_RECONFIG
	.align		4
.L_28:
        /*0dcc*/ 	.byte	0x01, 0x54
	.zero		2


	//----- nvinfo : EIATTR_MBARRIER_INSTR_OFFSETS
	.align		4
        /*0dd0*/ 	.byte	0x04, 0x39
        /*0dd2*/ 	.short	(.L_30 - .L_29)


	//   ....[0]....
.L_29:
        /*0dd4*/ 	.word	0x00000310
        /*0dd8*/ 	.word	0x000000ff
        /*0ddc*/ 	.word	0x00000000
        /*0de0*/ 	.short	0x0100
        /*0de2*/ 	.byte	0x07
	.zero		1


	//   ....[1]....
        /*0de4*/ 	.word	0x00000320
        /*0de8*/ 	.word	0x000000ff
        /*0dec*/ 	.word	0x00000028
        /*0df0*/ 	.short	0x0100
        /*0df2*/ 	.byte	0x07
	.zero		1


	//   ....[2]....
        /*0df4*/ 	.word	0x00000330
        /*0df8*/ 	.word	0x000000ff
        /*0dfc*/ 	.word	0x00000008
        /*0e00*/ 	.short	0x0100
        /*0e02*/ 	.byte	0x07
	.zero		1


	//   ....[3]....
        /*0e04*/ 	.word	0x00000340
        /*0e08*/ 	.word	0x000000ff
        /*0e0c*/ 	.word	0x00000030
        /*0e10*/ 	.short	0x0100
        /*0e12*/ 	.byte	0x07
	.zero		1


	//   ....[4]....
        /*0e14*/ 	.word	0x00000350
        /*0e18*/ 	.word	0x000000ff
        /*0e1c*/ 	.word	0x00000010
        /*0e20*/ 	.short	0x0100
        /*0e22*/ 	.byte	0x07
	.zero		1


	//   ....[5]....
        /*0e24*/ 	.word	0x00000360
        /*0e28*/ 	.word	0x000000ff
        /*0e2c*/ 	.word	0x00000038
        /*0e30*/ 	.short	0x0100
        /*0e32*/ 	.byte	0x07
	.zero		1


	//   ....[6]....
        /*0e34*/ 	.word	0x00000370
        /*0e38*/ 	.word	0x000000ff
        /*0e3c*/ 	.word	0x00000018
        /*0e40*/ 	.short	0x0100
        /*0e42*/ 	.byte	0x07
	.zero		1


	//   ....[7]....
        /*0e44*/ 	.word	0x00000380
        /*0e48*/ 	.word	0x000000ff
        /*0e4c*/ 	.word	0x00000040
        /*0e50*/ 	.short	0x0100
        /*0e52*/ 	.byte	0x07
	.zero		1


	//   ....[8]....
        /*0e54*/ 	.word	0x00000390
        /*0e58*/ 	.word	0x000000ff
        /*0e5c*/ 	.word	0x00000020
        /*0e60*/ 	.short	0x0100
        /*0e62*/ 	.byte	0x07
	.zero		1


	//   ....[9]....
        /*0e64*/ 	.word	0x000003a0
        /*0e68*/ 	.word	0x000000ff
        /*0e6c*/ 	.word	0x00000048
        /*0e70*/ 	.short	0x0100
        /*0e72*/ 	.byte	0x07
	.zero		1


	//   ....[10]....
        /*0e74*/ 	.word	0x00000860
        /*0e78*/ 	.word	0x000000ff
        /*0e7c*/ 	.word	0x00000080
        /*0e80*/ 	.short	0x0100
        /*0e82*/ 	.byte	0x07
	.zero		1


	//   ....[11]....
        /*0e84*/ 	.word	0x00000900
        /*0e88*/ 	.word	0x000000ff
        /*0e8c*/ 	.word	0x00000088
        /*0e90*/ 	.short	0x0100
        /*0e92*/ 	.byte	0x07
	.zero		1


	//   ....[12]....
        /*0e94*/ 	.word	0x00000940
        /*0e98*/ 	.word	0x000000ff
        /*0e9c*/ 	.word	0x00000060
        /*0ea0*/ 	.short	0x0100
        /*0ea2*/ 	.byte	0x0a
	.zero		1


	//   ....[13]....
        /*0ea4*/ 	.word	0x00000950
        /*0ea8*/ 	.word	0x000000ff
        /*0eac*/ 	.word	0x00000068
        /*0eb0*/ 	.short	0x0100
        /*0eb2*/ 	.byte	0x0a
	.zero		1


	//   ....[14]....
        /*0eb4*/ 	.word	0x00000960
        /*0eb8*/ 	.word	0x000000ff
        /*0ebc*/ 	.word	0x00000070
        /*0ec0*/ 	.short	0x0100
        /*0ec2*/ 	.byte	0x0a
	.zero		1


	//   ....[15]....
        /*0ec4*/ 	.word	0x00000970
        /*0ec8*/ 	.word	0x000000ff
        /*0ecc*/ 	.word	0x00000078
        /*0ed0*/ 	.short	0x0100
        /*0ed2*/ 	.byte	0x0a
	.zero		1


	//   ....[16]....
        /*0ed4*/ 	.word	0x00001840
        /*0ed8*/ 	.word	0x000000ff
        /*0edc*/ 	.word	0xfffffff8
        /*0ee0*/ 	.short	0x010a
        /*0ee2*/ 	.byte	0x12
	.zero		1


	//   ....[17]....
        /*0ee4*/ 	.word	0x00002210
        /*0ee8*/ 	.word	0x000000ff
        /*0eec*/ 	.word	0x00000000
        /*0ef0*/ 	.short	0x010a
        /*0ef2*/ 	.byte	0x06
	.zero		1


	//   ....[18]....
        /*0ef4*/ 	.word	0x00002250
        /*0ef8*/ 	.word	0x000000ff
        /*0efc*/ 	.word	0x00000000
        /*0f00*/ 	.short	0x010a
        /*0f02*/ 	.byte	0x06
	.zero		1


	//   ....[19]....
        /*0f04*/ 	.word	0x000034f0
        /*0f08*/ 	.word	0x000000ff
        /*0f0c*/ 	.word	0x00000000
        /*0f10*/ 	.short	0x010a
        /*0f12*/ 	.byte	0x09
	.zero		1


	//   ....[20]....
        /*0f14*/ 	.word	0x00003530
        /*0f18*/ 	.word	0x000000ff
        /*0f1c*/ 	.word	0x00000000
        /*0f20*/ 	.short	0x010a
        /*0f22*/ 	.byte	0x09
	.zero		1


	//   ....[21]....
        /*0f24*/ 	.word	0x000046a0
        /*0f28*/ 	.word	0x000000e5
        /*0f2c*/ 	.word	0x00000000
        /*0f30*/ 	.short	0x0101
        /*0f32*/ 	.byte	0x3f
	.zero		1


	//   ....[22]....
        /*0f34*/ 	.word	0x00005720
        /*0f38*/ 	.word	0x000000e5
        /*0f3c*/ 	.word	0x00000000
        /*0f40*/ 	.short	0x0101
        /*0f42*/ 	.byte	0x1c
	.zero		1


	//   ....[23]....
        /*0f44*/ 	.word	0x000058d0
        /*0f48*/ 	.word	0x00000018
        /*0f4c*/ 	.word	0x00000000
        /*0f50*/ 	.short	0x0101
        /*0f52*/ 	.byte	0x3f
	.zero		1


	//   ....[24]....
        /*0f54*/ 	.word	0x00005990
        /*0f58*/ 	.word	0x000000ff
        /*0f5c*/ 	.word	0x00000008
        /*0f60*/ 	.short	0x010a
        /*0f62*/ 	.byte	0x12
	.zero		1


	//   ....[25]....
        /*0f64*/ 	.word	0x0000eb60
        /*0f68*/ 	.word	0x00000003
        /*0f6c*/ 	.word	0x00000000
        /*0f70*/ 	.short	0x0101
        /*0f72*/ 	.byte	0x1c
	.zero		1


	//   ....[26]....
        /*0f74*/ 	.word	0x0000f5b0
        /*0f78*/ 	.word	0x0000000d
        /*0f7c*/ 	.word	0x00000028
        /*0f80*/ 	.short	0x010a
        /*0f82*/ 	.byte	0x3f
	.zero		1


	//   ....[27]....
        /*0f84*/ 	.word	0x0000f980
        /*0f88*/ 	.word	0x00000004
        /*0f8c*/ 	.word	0x00000088
        /*0f90*/ 	.short	0x0101
        /*0f92*/ 	.byte	0x3f
	.zero		1


	//   ....[28]....
        /*0f94*/ 	.word	0x00010180
        /*0f98*/ 	.word	0x00000007
        /*0f9c*/ 	.word	0x00000000
        /*0fa0*/ 	.short	0x010a
        /*0fa2*/ 	.byte	0x3f
	.zero		1


	//   ....[29]....
        /*0fa4*/ 	.word	0x00010200
        /*0fa8*/ 	.word	0x00000009
        /*0fac*/ 	.word	0x00000000
        /*0fb0*/ 	.short	0x010a
        /*0fb2*/ 	.byte	0x3f
	.zero		1


	//   ....[30]....
        /*0fb4*/ 	.word	0x00010290
        /*0fb8*/ 	.word	0x00000006
        /*0fbc*/ 	.word	0x00000000
        /*0fc0*/ 	.short	0x010a
        /*0fc2*/ 	.byte	0x3f
	.zero		1


	//   ....[31]....
        /*0fc4*/ 	.word	0x00010320
        /*0fc8*/ 	.word	0x00000009
        /*0fcc*/ 	.word	0x00000000
        /*0fd0*/ 	.short	0x010a
        /*0fd2*/ 	.byte	0x3f
	.zero		1


	//   ....[32]....
        /*0fd4*/ 	.word	0x000103b0
        /*0fd8*/ 	.word	0x00000003
        /*0fdc*/ 	.word	0x00000000
        /*0fe0*/ 	.short	0x010a
        /*0fe2*/ 	.byte	0x3f
	.zero		1


	//   ....[33]....
        /*0fe4*/ 	.word	0x00010420
        /*0fe8*/ 	.word	0x00000003
        /*0fec*/ 	.word	0xfffffff8
        /*0ff0*/ 	.short	0x010a
        /*0ff2*/ 	.byte	0x3f
	.zero		1


	//   ....[34]....
        /*0ff4*/ 	.word	0x00010480
        /*0ff8*/ 	.word	0x00000003
        /*0ffc*/ 	.word	0x00000000
        /*1000*/ 	.short	0x010a
        /*1002*/ 	.byte	0x3f
	.zero		1


	//   ....[35]....
        /*1004*/ 	.word	0x000104f0
        /*1008*/ 	.word	0x00000000
        /*100c*/ 	.word	0x00000000
        /*1010*/ 	.short	0x010a
        /*1012*/ 	.byte	0x3f
	.zero		1


	//   ....[36]....
        /*1014*/ 	.word	0x00010560
        /*1018*/ 	.word	0x00000019
        /*101c*/ 	.word	0x00000008
        /*1020*/ 	.short	0x010a
        /*1022*/ 	.byte	0x3f
	.zero		1


	//   ....[37]....
        /*1024*/ 	.word	0x00010630
        /*1028*/ 	.word	0x0000000d
        /*102c*/ 	.word	0x00000028
        /*1030*/ 	.short	0x010a
        /*1032*/ 	.byte	0x3f
	.zero		1


	//   ....[38]....
        /*1034*/ 	.word	0x00010710
        /*1038*/ 	.word	0x00000007
        /*103c*/ 	.word	0x00000000
        /*1040*/ 	.short	0x010a
        /*1042*/ 	.byte	0x3f
	.zero		1


	//   ....[39]....
        /*1044*/ 	.word	0x00010760
        /*1048*/ 	.word	0x00000009
        /*104c*/ 	.word	0x00000000
        /*1050*/ 	.short	0x010a
        /*1052*/ 	.byte	0x3f
	.zero		1


	//   ....[40]....
        /*1054*/ 	.word	0x000107b0
        /*1058*/ 	.word	0x00000006
        /*105c*/ 	.word	0x00000000
        /*1060*/ 	.short	0x010a
        /*1062*/ 	.byte	0x3f
	.zero		1


	//   ....[41]....
        /*1064*/ 	.word	0x00010800
        /*1068*/ 	.word	0x00000009
        /*106c*/ 	.word	0x00000000
        /*1070*/ 	.short	0x010a
        /*1072*/ 	.byte	0x3f
	.zero		1


	//----- nvinfo : EIATTR_NUM_MBARRIERS
	.align		4
.L_30:
        /*1074*/ 	.byte	0x03, 0x38
        /*1076*/ 	.short	0x0010


	//----- nvinfo : EIATTR_EXIT_INSTR_OFFSETS
	.align		4
        /*1078*/ 	.byte	0x04, 0x1c
        /*107a*/ 	.short	(.L_32 - .L_31)


	//   ....[0]....
.L_31:
        /*107c*/ 	.word	0x00001550


	//   ....[1]....
        /*1080*/ 	.word	0x000015b0


	//   ....[2]....
        /*1084*/ 	.word	0x0000f270


	//   ....[3]....
        /*1088*/ 	.word	0x0000f2a0


	//   ....[4]....
        /*108c*/ 	.word	0x00010400


	//----- nvinfo : EIATTR_MAX_THREADS
	.align		4
.L_32:
        /*1090*/ 	.byte	0x04, 0x05
        /*1092*/ 	.short	(.L_34 - .L_33)
.L_33:
        /*1094*/ 	.word	0x00000180
        /*1098*/ 	.word	0x00000001
        /*109c*/ 	.word	0x00000001


	//----- nvinfo : EIATTR_CRS_STACK_SIZE
	.align		4
.L_34:
        /*10a0*/ 	.byte	0x04, 0x1e
        /*10a2*/ 	.short	(.L_36 - .L_35)
.L_35:
        /*10a4*/ 	.word	0x00000000


	//----- nvinfo : EIATTR_CBANK_PARAM_SIZE
	.align		4
.L_36:
        /*10a8*/ 	.byte	0x03, 0x19
        /*10aa*/ 	.short	0x0470


	//----- nvinfo : EIATTR_PARAM_CBANK
	.align		4
        /*10ac*/ 	.byte	0x04, 0x0a
        /*10ae*/ 	.short	(.L_38 - .L_37)
	.align		4
.L_37:
        /*10b0*/ 	.word	index@(.nv.constant0._ZN7cutlass13device_kernelINS_4gemm6kernel13GemmUniversalIN4cute5tupleIJiiiiEEENS1_10collective13CollectiveMmaINS1_37MainloopSm90TmaGmmaWarpSpecializedFP8ILi5ENS5_IJNS4_1CILi2EEENSA_ILi1EEESC_EEENS1_32KernelTmaWarpSpecializedPingpongEEENS5_IJNSA_ILi64EEENSA_ILi256EEENSA_ILi128EEEEEENS_12float_e5m2_tENS5_IJlSC_lEEESK_SL_NS4_8TiledMMAINS4_8MMA_AtomIJNS4_4SM904GMMA31MMA_64x256x32_F32E5M2E5M2_SS_TNILNSP_7ScaleInE1ELSR_1EEEEEENS4_6LayoutINS5_IJSC_SC_SC_EEENS5_IJNSA_ILi0EEESW_SW_EEEEENS5_IJNS4_10UnderscoreESZ_SZ_EEEEENS4_13SM90_TMA_LOADENS4_14ComposedLayoutINS4_7SwizzleILi3ELi4ELi3EEENS4_18smem_ptr_flag_bitsILi8EEENSU_INS5_IJNSA_ILi8EEESI_EEENS5_IJSI_SC_EEEEEEEvNS4_8identityENS4_23SM90_TMA_LOAD_MULTICASTES1C_vS1D_EENS_8epilogue10collective6detail29Sm90TmaWarpSpecializedAdapterINS1H_15DefaultEpilogueISK_SL_SL_NS1G_6thread17LinearCombinationISK_Li1EffLNS1L_9ScaleType4KindE0ELNS_15FloatRoundStyleE2ESK_EENS1_15EpilogueDefaultEEEEEvvEEEEvNT_6ParamsE)
        /*10b4*/ 	.short	0x0210
        /*10b6*/ 	.short	0x0470


	//----- nvinfo : EIATTR_SW_WAR
	.align		4
.L_38:
        /*10b8*/ 	.byte	0x04, 0x36
        /*10ba*/ 	.short	(.L_40 - .L_39)
.L_39:
        /*10bc*/ 	.word	0x00000008
.L_40:


//--------------------- .nv.callgraph             --------------------------
	.section	.nv.callgraph,"",@"SHT_CUDA_CALLGRAPH"
	.align	4
	.sectionentsize	8
	.align		4
        /*0000*/ 	.word	0x00000000
	.align		4
        /*0004*/ 	.word	0xffffffff
	.align		4
        /*0008*/ 	.word	0x00000000
	.align		4
        /*000c*/ 	.word	0xfffffffe
	.align		4
        /*0010*/ 	.word	0x00000000
	.align		4
        /*0014*/ 	.word	0xfffffffd
	.align		4
        /*0018*/ 	.word	0x00000000
	.align		4
        /*001c*/ 	.word	0xfffffffc


//--------------------- .nv.constant4             --------------------------
	.section	.nv.constant4,"a",@progbits
	.align	8
	.align		8
.nv.constant4:
        /*0000*/ 	.dword	_ZN39_INTERNAL_102a9f64_4_k_cu_dbc52743_48624cuda3std3__45__cpo5beginE
	.align		8
        /*0008*/ 	.dword	_ZN39_INTERNAL_102a9f64_4_k_cu_dbc52743_48624cuda3std3__45__cpo3endE
	.align		8
        /*0010*/ 	.dword	_ZN39_INTERNAL_102a9f64_4_k_cu_dbc52743_48624cuda3std3__45__cpo6cbeginE
	.align		8
        /*0018*/ 	.dword	_ZN39_INTERNAL_102a9f64_4_k_cu_dbc52743_48624cuda3std3__45__cpo4cendE
	.align		8
        /*0020*/ 	.dword	_ZN39_INTERNAL_102a9f64_4_k_cu_dbc52743_48624cuda3std3__441_GLOBAL__N__102a9f64_4_k_cu_dbc52743_48626ignoreE
	.align		8
        /*0028*/ 	.dword	_ZN39_INTERNAL_102a9f64_4_k_cu_dbc52743_48624cuda3std3__419piecewise_constructE
	.align		8
        /*0030*/ 	.dword	_ZN39_INTERNAL_102a9f64_4_k_cu_dbc52743_48624cuda3std3__48in_placeE
	.align		8
        /*0038*/ 	.dword	_ZN39_INTERNAL_102a9f64_4_k_cu_dbc52743_48624cuda3std6ranges3__45__cpo4swapE
	.align		8
        /*0040*/ 	.dword	_ZN39_INTERNAL_102a9f64_4_k_cu_dbc52743_48624cuda3std6ranges3__45__cpo9iter_moveE
	.align		8
        /*0048*/ 	.dword	_ZN39_INTERNAL_102a9f64_4_k_cu_dbc52743_48624cute7productE
	.align		8
        /*0050*/ 	.dword	_ZN39_INTERNAL_102a9f64_4_k_cu_dbc52743_48624cute1_E


//--------------------- .text._ZN7cutlass13device_kernelINS_4gemm6kernel13GemmUniversalIN4cute5tupleIJiiiiEEENS1_10collective13CollectiveMmaINS1_37MainloopSm90TmaGmmaWarpSpecializedFP8ILi5ENS5_IJNS4_1CILi2EEENSA_ILi1EEESC_EEENS1_32KernelTmaWarpSpecializedPingpongEEENS5_IJNSA_ILi64EEENSA_ILi256EEENSA_ILi128EEEEEENS_12float_e5m2_tENS5_IJlSC_lEEESK_SL_NS4_8TiledMMAINS4_8MMA_AtomIJNS4_4SM904GMMA31MMA_64x256x32_F32E5M2E5M2_SS_TNILNSP_7ScaleInE1ELSR_1EEEEEENS4_6LayoutINS5_IJSC_SC_SC_EEENS5_IJNSA_ILi0EEESW_SW_EEEEENS5_IJNS4_10UnderscoreESZ_SZ_EEEEENS4_13SM90_TMA_LOADENS4_14ComposedLayoutINS4_7SwizzleILi3ELi4ELi3EEENS4_18smem_ptr_flag_bitsILi8EEENSU_INS5_IJNSA_ILi8EEESI_EEENS5_IJSI_SC_EEEEEEEvNS4_8identityENS4_23SM90_TMA_LOAD_MULTICASTES1C_vS1D_EENS_8epilogue10collective6detail29Sm90TmaWarpSpecializedAdapterINS1H_15DefaultEpilogueISK_SL_SL_NS1G_6thread17LinearCombinationISK_Li1EffLNS1L_9ScaleType4KindE0ELNS_15FloatRoundStyleE2ESK_EENS1_15EpilogueDefaultEEEEEvvEEEEvNT_6ParamsE --------------------------
	.section	.text._ZN7cutlass13device_kernelINS_4gemm6kernel13GemmUniversalIN4cute5tupleIJiiiiEEENS1_10collective13CollectiveMmaINS1_37MainloopSm90TmaGmmaWarpSpecializedFP8ILi5ENS5_IJNS4_1CILi2EEENSA_ILi1EEESC_EEENS1_32KernelTmaWarpSpecializedPingpongEEENS5_IJNSA_ILi64EEENSA_ILi256EEENSA_ILi128EEEEEENS_12float_e5m2_tENS5_IJlSC_lEEESK_SL_NS4_8TiledMMAINS4_8MMA_AtomIJNS4_4SM904GMMA31MMA_64x256x32_F32E5M2E5M2_SS_TNILNSP_7ScaleInE1ELSR_1EEEEEENS4_6LayoutINS5_IJSC_SC_SC_EEENS5_IJNSA_ILi0EEESW_SW_EEEEENS5_IJNS4_10UnderscoreESZ_SZ_EEEEENS4_13SM90_TMA_LOADENS4_14ComposedLayoutINS4_7SwizzleILi3ELi4ELi3EEENS4_18smem_ptr_flag_bitsILi8EEENSU_INS5_IJNSA_ILi8EEESI_EEENS5_IJSI_SC_EEEEEEEvNS4_8identityENS4_23SM90_TMA_LOAD_MULTICASTES1C_vS1D_EENS_8epilogue10collective6detail29Sm90TmaWarpSpecializedAdapterINS1H_15DefaultEpilogueISK_SL_SL_NS1G_6thread17LinearCombinationISK_Li1EffLNS1L_9ScaleType4KindE0ELNS_15FloatRoundStyleE2ESK_EENS1_15EpilogueDefaultEEEEEvvEEEEvNT_6ParamsE,"ax",@progbits
	.align	128
.text._ZN7cutlass13device_kernelINS_4gemm6kernel13GemmUniversalIN4cute5tupleIJiiiiEEENS1_10collective13CollectiveMmaINS1_37MainloopSm90TmaGmmaWarpSpecializedFP8ILi5ENS5_IJNS4_1CILi2EEENSA_ILi1EEESC_EEENS1_32KernelTmaWarpSpecializedPingpongEEENS5_IJNSA_ILi64EEENSA_ILi256EEENSA_ILi128EEEEEENS_12float_e5m2_tENS5_IJlSC_lEEESK_SL_NS4_8TiledMMAINS4_8MMA_AtomIJNS4_4SM904GMMA31MMA_64x256x32_F32E5M2E5M2_SS_TNILNSP_7ScaleInE1ELSR_1EEEEEENS4_6LayoutINS5_IJSC_SC_SC_EEENS5_IJNSA_ILi0EEESW_SW_EEEEENS5_IJNS4_10UnderscoreESZ_SZ_EEEEENS4_13SM90_TMA_LOADENS4_14ComposedLayoutINS4_7SwizzleILi3ELi4ELi3EEENS4_18smem_ptr_flag_bitsILi8EEENSU_INS5_IJNSA_ILi8EEESI_EEENS5_IJSI_SC_EEEEEEEvNS4_8identityENS4_23SM90_TMA_LOAD_MULTICASTES1C_vS1D_EENS_8epilogue10collective6detail29Sm90TmaWarpSpecializedAdapterINS1H_15DefaultEpilogueISK_SL_SL_NS1G_6thread17LinearCombinationISK_Li1EffLNS1L_9ScaleType4KindE0ELNS_15FloatRoundStyleE2ESK_EENS1_15EpilogueDefaultEEEEEvvEEEEvNT_6ParamsE:
        .type           _ZN7cutlass13device_kernelINS_4gemm6kernel13GemmUniversalIN4cute5tupleIJiiiiEEENS1_10collective13CollectiveMmaINS1_37MainloopSm90TmaGmmaWarpSpecializedFP8ILi5ENS5_IJNS4_1CILi2EEENSA_ILi1EEESC_EEENS1_32KernelTmaWarpSpecializedPingpongEEENS5_IJNSA_ILi64EEENSA_ILi256EEENSA_ILi128EEEEEENS_12float_e5m2_tENS5_IJlSC_lEEESK_SL_NS4_8TiledMMAINS4_8MMA_AtomIJNS4_4SM904GMMA31MMA_64x256x32_F32E5M2E5M2_SS_TNILNSP_7ScaleInE1ELSR_1EEEEEENS4_6LayoutINS5_IJSC_SC_SC_EEENS5_IJNSA_ILi0EEESW_SW_EEEEENS5_IJNS4_10UnderscoreESZ_SZ_EEEEENS4_13SM90_TMA_LOADENS4_14ComposedLayoutINS4_7SwizzleILi3ELi4ELi3EEENS4_18smem_ptr_flag_bitsILi8EEENSU_INS5_IJNSA_ILi8EEESI_EEENS5_IJSI_SC_EEEEEEEvNS4_8identityENS4_23SM90_TMA_LOAD_MULTICASTES1C_vS1D_EENS_8epilogue10collective6detail29Sm90TmaWarpSpecializedAdapterINS1H_15DefaultEpilogueISK_SL_SL_NS1G_6thread17LinearCombinationISK_Li1EffLNS1L_9ScaleType4KindE0ELNS_15FloatRoundStyleE2ESK_EENS1_15EpilogueDefaultEEEEEvvEEEEvNT_6ParamsE,@function
        .size           _ZN7cutlass13device_kernelINS_4gemm6kernel13GemmUniversalIN4cute5tupleIJiiiiEEENS1_10collective13CollectiveMmaINS1_37MainloopSm90TmaGmmaWarpSpecializedFP8ILi5ENS5_IJNS4_1CILi2EEENSA_ILi1EEESC_EEENS1_32KernelTmaWarpSpecializedPingpongEEENS5_IJNSA_ILi64EEENSA_ILi256EEENSA_ILi128EEEEEENS_12float_e5m2_tENS5_IJlSC_lEEESK_SL_NS4_8TiledMMAINS4_8MMA_AtomIJNS4_4SM904GMMA31MMA_64x256x32_F32E5M2E5M2_SS_TNILNSP_7ScaleInE1ELSR_1EEEEEENS4_6LayoutINS5_IJSC_SC_SC_EEENS5_IJNSA_ILi0EEESW_SW_EEEEENS5_IJNS4_10UnderscoreESZ_SZ_EEEEENS4_13SM90_TMA_LOADENS4_14ComposedLayoutINS4_7SwizzleILi3ELi4ELi3EEENS4_18smem_ptr_flag_bitsILi8EEENSU_INS5_IJNSA_ILi8EEESI_EEENS5_IJSI_SC_EEEEEEEvNS4_8identityENS4_23SM90_TMA_LOAD_MULTICASTES1C_vS1D_EENS_8epilogue10collective6detail29Sm90TmaWarpSpecializedAdapterINS1H_15DefaultEpilogueISK_SL_SL_NS1G_6thread17LinearCombinationISK_Li1EffLNS1L_9ScaleType4KindE0ELNS_15FloatRoundStyleE2ESK_EENS1_15EpilogueDefaultEEEEEvvEEEEvNT_6ParamsE,(.L_x_338 - _ZN7cutlass13device_kernelINS_4gemm6kernel13GemmUniversalIN4cute5tupleIJiiiiEEENS1_10collective13CollectiveMmaINS1_37MainloopSm90TmaGmmaWarpSpecializedFP8ILi5ENS5_IJNS4_1CILi2EEENSA_ILi1EEESC_EEENS1_32KernelTmaWarpSpecializedPingpongEEENS5_IJNSA_ILi64EEENSA_ILi256EEENSA_ILi128EEEEEENS_12float_e5m2_tENS5_IJlSC_lEEESK_SL_NS4_8TiledMMAINS4_8MMA_AtomIJNS4_4SM904GMMA31MMA_64x256x32_F32E5M2E5M2_SS_TNILNSP_7ScaleInE1ELSR_1EEEEEENS4_6LayoutINS5_IJSC_SC_SC_EEENS5_IJNSA_ILi0EEESW_SW_EEEEENS5_IJNS4_10UnderscoreESZ_SZ_EEEEENS4_13SM90_TMA_LOADENS4_14ComposedLayoutINS4_7SwizzleILi3ELi4ELi3EEENS4_18smem_ptr_flag_bitsILi8EEENSU_INS5_IJNSA_ILi8EEESI_EEENS5_IJSI_SC_EEEEEEEvNS4_8identityENS4_23SM90_TMA_LOAD_MULTICASTES1C_vS1D_EENS_8epilogue10collective6detail29Sm90TmaWarpSpecializedAdapterINS1H_15DefaultEpilogueISK_SL_SL_NS1G_6thread17LinearCombinationISK_Li1EffLNS1L_9ScaleType4KindE0ELNS_15FloatRoundStyleE2ESK_EENS1_15EpilogueDefaultEEEEEvvEEEEvNT_6ParamsE)
        .other          _ZN7cutlass13device_kernelINS_4gemm6kernel13GemmUniversalIN4cute5tupleIJiiiiEEENS1_10collective13CollectiveMmaINS1_37MainloopSm90TmaGmmaWarpSpecializedFP8ILi5ENS5_IJNS4_1CILi2EEENSA_ILi1EEESC_EEENS1_32KernelTmaWarpSpecializedPingpongEEENS5_IJNSA_ILi64EEENSA_ILi256EEENSA_ILi128EEEEEENS_12float_e5m2_tENS5_IJlSC_lEEESK_SL_NS4_8TiledMMAINS4_8MMA_AtomIJNS4_4SM904GMMA31MMA_64x256x32_F32E5M2E5M2_SS_TNILNSP_7ScaleInE1ELSR_1EEEEEENS4_6LayoutINS5_IJSC_SC_SC_EEENS5_IJNSA_ILi0EEESW_SW_EEEEENS5_IJNS4_10UnderscoreESZ_SZ_EEEEENS4_13SM90_TMA_LOADENS4_14ComposedLayoutINS4_7SwizzleILi3ELi4ELi3EEENS4_18smem_ptr_flag_bitsILi8EEENSU_INS5_IJNSA_ILi8EEESI_EEENS5_IJSI_SC_EEEEEEEvNS4_8identityENS4_23SM90_TMA_LOAD_MULTICASTES1C_vS1D_EENS_8epilogue10collective6detail29Sm90TmaWarpSpecializedAdapterINS1H_15DefaultEpilogueISK_SL_SL_NS1G_6thread17LinearCombinationISK_Li1EffLNS1L_9ScaleType4KindE0ELNS_15FloatRoundStyleE2ESK_EENS1_15EpilogueDefaultEEEEEvvEEEEvNT_6ParamsE,@"STO_CUDA_ENTRY STV_DEFAULT"
_ZN7cutlass13device_kernelINS_4gemm6kernel13GemmUniversalIN4cute5tupleIJiiiiEEENS1_10collective13CollectiveMmaINS1_37MainloopSm90TmaGmmaWarpSpecializedFP8ILi5ENS5_IJNS4_1CILi2EEENSA_ILi1EEESC_EEENS1_32KernelTmaWarpSpecializedPingpongEEENS5_IJNSA_ILi64EEENSA_ILi256EEENSA_ILi128EEEEEENS_12float_e5m2_tENS5_IJlSC_lEEESK_SL_NS4_8TiledMMAINS4_8MMA_AtomIJNS4_4SM904GMMA31MMA_64x256x32_F32E5M2E5M2_SS_TNILNSP_7ScaleInE1ELSR_1EEEEEENS4_6LayoutINS5_IJSC_SC_SC_EEENS5_IJNSA_ILi0EEESW_SW_EEEEENS5_IJNS4_10UnderscoreESZ_SZ_EEEEENS4_13SM90_TMA_LOADENS4_14ComposedLayoutINS4_7SwizzleILi3ELi4ELi3EEENS4_18smem_ptr_flag_bitsILi8EEENSU_INS5_IJNSA_ILi8EEESI_EEENS5_IJSI_SC_EEEEEEEvNS4_8identityENS4_23SM90_TMA_LOAD_MULTICASTES1C_vS1D_EENS_8epilogue10collective6detail29Sm90TmaWarpSpecializedAdapterINS1H_15DefaultEpilogueISK_SL_SL_NS1G_6thread17LinearCombinationISK_Li1EffLNS1L_9ScaleType4KindE0ELNS_15FloatRoundStyleE2ESK_EENS1_15EpilogueDefaultEEEEEvvEEEEvNT_6ParamsE:
[----:B------:R-:W0:Y:S02]  /*0000*/  LDC R1, c[0x0][0x28] ;  /* 0x00000a00ff017b82 */ /* 0x000e240000000800 */
[----:B0-----:R-:W-:Y:S01]  /*0010*/  VIADD R1, R1, 0xfffffef0 ;  /* 0xfffffef001017836 */ /* 0x001fe20000000000 */
[----:B------:R-:W0:Y:S01]  /*0020*/  S2R R3, SR_TID.X ;  /* 0x0000000000037919 */ /* 0x000e220000002100 */
[----:B------:R-:W-:Y:S01]  /*0030*/  ELECT P0, URZ, PT ;  /* 0x00000000003f782f */ /* 0x000fe20003800000 */
[----:B------:R-:W-:Y:S01]  /*0040*/  BSSY B0, `(.L_x_0) ;  /* 0x0000014000007945 */ /* 0x000fe20003800000 */
[--C-:B0-----:R-:W-:Y:S02]  /*0050*/  SHF.R.U32.HI R0, RZ, 0x5, R3.reuse ;  /* 0x00000005ff007819 */ /* 0x101fe40000011603 */
[----:B------:R-:W-:-:S03]  /*0060*/  SHF.R.U32.HI R5, RZ, 0x7, R3 ;  /* 0x00000007ff057819 */ /* 0x000fc60000011603 */
[----:B------:R-:W0:Y:S02]  /*0070*/  SHFL.IDX PT, R2, R0, RZ, 0x1f ;  /* 0x00001fff00027589 */ /* 0x000e2400000e0000 */
[----:B0-----:R-:W-:Y:S02]  /*0080*/  R2UR UR6, R2 ;  /* 0x00000000020672ca */ /* 0x001fe400000e0000 */
[----:B------:R0:W1:Y:S11]  /*0090*/  SHFL.IDX PT, R2, R5, RZ, 0x1f ;  /* 0x00001fff05027589 */ /* 0x00007600000e0000 */
[----:B------:R-:W-:-:S02]  /*00a0*/  USHF.R.S32.HI UR4, URZ, 0x1f, UR6 ;  /* 0x0000001f3f047899 */ /* 0x000fc40008011406 */
[----:B------:R-:W-:Y:S02]  /*00b0*/  ISETP.NE.OR P0, PT, RZ, UR6, !P0 ;  /* 0x00000006ff007c0c */ /* 0x000fe4000c705670 */
[----:B------:R-:W-:-:S04]  /*00c0*/  ULEA.HI UR4, UR4, UR6, URZ, 0x2 ;  /* 0x0000000604047291 */ /* 0x000fc8000f8f103f */
[----:B------:R-:W-:-:S04]  /*00d0*/  ULOP3.LUT UR4, UR4, 0xfffffffc, URZ, 0xc0, !UPT ;  /* 0xfffffffc04047892 */ /* 0x000fc8000f8ec03f */
[----:B------:R-:W-:-:S03]  /*00e0*/  UIADD3 UR6, UR6, -UR4, URZ ;  /* 0x8000000406067290 */ /* 0x000fc6000fffe03f */
[----:B01----:R-:W-:Y:S09]  /*00f0*/  @P0 BRA `(.L_x_1) ;  /* 0x0000000000200947 */ /* 0x003ff20003800000 */
[----:B------:R-:W-:Y:S02]  /*0100*/  ULDC.64 UR4, c[0x0][0x198] ;  /* 0x0000660000047ab9 */ /* 0x000fe40000000a00 */
[----:B------:R-:W-:Y:S02]  /*0110*/  UIADD3 UR8, UP0, UR4, 0xf0, URZ ;  /* 0x000000f004087890 */ /* 0x000fe4000ff1e03f */
[----:B------:R-:W-:Y:S02]  /*0120*/  UIADD3 UR4, UP1, UR4, 0x1f0, URZ ;  /* 0x000001f004047890 */ /* 0x000fe4000ff3e03f */
[----:B------:R-:W-:Y:S02]  /*0130*/  UIADD3.X UR9, URZ, UR5, URZ, UP0, !UPT ;  /* 0x000000053f097290 */ /* 0x000fe400087fe43f */
[----:B------:R-:W-:-:S07]  /*0140*/  UIADD3.X UR5, URZ, UR5, URZ, UP1, !UPT ;  /* 0x000000053f057290 */ /* 0x000fce0008ffe43f */
[----:B------:R0:W-:Y:S02]  /*0150*/  UTMACCTL.PF [UR8] ;  /* 0x00000000080079b9 */ /* 0x0001e40008040000 */
[----:B------:R0:W-:Y:S02]  /*0160*/  UTMACCTL.PF [UR4] ;  /* 0x00000000040079b9 */ /* 0x0001e40008040000 */
[----:B0-----:R-:W-:Y:S01]  /*0170*/  NOP ;  /* 0x0000000000007918 */ /* 0x001fe20000000000 */
.L_x_1:
[----:B------:R-:W-:Y:S05]  /*0180*/  BSYNC B0 ;  /* 0x0000000000007941 */ /* 0x000fea0003800000 */
.L_x_0:
[----:B------:R-:W0:Y:S01]  /*0190*/  SHFL.IDX PT, R6, R0, RZ, 0x1f ;  /* 0x00001fff00067589 */ /* 0x000e2200000e0000 */
[----:B------:R-:W-:Y:S01]  /*01a0*/  R2UR UR13, R2 ;  /* 0x00000000020d72ca */ /* 0x000fe200000e0000 */
[----:B------:R-:W-:-:S04]  /*01b0*/  UISETP.NE.AND UP0, UPT, UR6, 0x3, UPT ;  /* 0x000000030600788c */ /* 0x000fc8000bf05270 */
[----:B------:R-:W-:-:S08]  /*01c0*/  UISETP.EQ.OR UP0, UPT, UR6, URZ, !UP0 ;  /* 0x0000003f0600728c */ /* 0x000fd0000c702670 */
[----:B------:R-:W-:Y:S02]  /*01d0*/  UIADD3 UR12, UR13, -0x1, URZ ;  /* 0xffffffff0d0c7890 */ /* 0x000fe4000fffe03f */
[----:B------:R-:W-:Y:S02]  /*01e0*/  UISETP.EQ.AND UP0, UPT, UR13, URZ, UP0 ;  /* 0x0000003f0d00728c */ /* 0x000fe40008702270 */
[----:B------:R-:W-:Y:S02]  /*01f0*/  UISETP.GE.U32.AND UP1, UPT, UR12, 0x2, UPT ;  /* 0x000000020c00788c */ /* 0x000fe4000bf26070 */
[----:B------:R-:W-:Y:S01]  /*0200*/  USEL UR15, URZ, 0x1, !UP0 ;  /* 0x000000013f0f7887 */ /* 0x000fe2000c000000 */
[----:B0-----:R-:W-:-:S03]  /*0210*/  ISETP.NE.AND P0, PT, R6, RZ, PT ;  /* 0x000000ff0600720c */ /* 0x001fc60003f05270 */
[----:B------:R-:W-:-:S10]  /*0220*/  USEL UR15, UR15, 0x2, UP1 ;  /* 0x000000020f0f7887 */ /* 0x000fd40008800000 */
[----:B------:R-:W-:Y:S05]  /*0230*/  @P0 BRA `(.L_x_2) ;  /* 0x0000000000600947 */ /* 0x000fea0003800000 */
[----:B------:R-:W0:Y:S01]  /*0240*/  S2UR UR7, SR_CgaCtaId ;  /* 0x00000000000779c3 */ /* 0x000e220000008800 */
[----:B------:R-:W-:Y:S01]  /*0250*/  UMOV UR4, 0x400 ;  /* 0x0000040000047882 */ /* 0x000fe20000000000 */
[----:B------:R-:W-:Y:S01]  /*0260*/  UMOV UR5, 0x1 ;  /* 0x0000000100057882 */ /* 0x000fe20000000000 */
[----:B------:R-:W-:Y:S01]  /*0270*/  UMOV UR8, 0x2 ;  /* 0x0000000200087882 */ /* 0x000fe20000000000 */
[----:B------:R-:W-:Y:S01]  /*0280*/  ELECT P0, URZ, PT ;  /* 0x00000000003f782f */ /* 0x000fe20003800000 */
[----:B------:R-:W-:-:S04]  /*0290*/  UIADD3 UR8, -UR8, 0x100000, URZ ;  /* 0x0010000008087890 */ /* 0x000fc8000fffe13f */
[----:B------:R-:W-:Y:S02]  /*02a0*/  USHF.L.U32 UR9, UR8, 0xb, URZ ;  /* 0x0000000b08097899 */ /* 0x000fe4000800063f */
[----:B------:R-:W-:Y:S02]  /*02b0*/  USHF.L.U32 UR8, UR8, 0x1, URZ ;  /* 0x0000000108087899 */ /* 0x000fe4000800063f */
[----:B0-----:R-:W-:Y:S02]  /*02c0*/  ULEA UR7, UR7, UR4, 0x18 ;  /* 0x0000000407077291 */ /* 0x001fe4000f8ec03f */
[----:B------:R-:W-:-:S04]  /*02d0*/  UIADD3 UR4, -UR5, 0x100000, URZ ;  /* 0x0010000005047890 */ /* 0x000fc8000fffe13f */
[----:B------:R-:W-:Y:S02]  /*02e0*/  USHF.L.U32 UR5, UR4, 0xb, URZ ;  /* 0x0000000b04057899 */ /* 0x000fe4000800063f */
[----:B------:R-:W-:Y:S01]  /*02f0*/  USHF.L.U32 UR4, UR4, 0x1, URZ ;  /* 0x0000000104047899 */ /* 0x000fe2000800063f */
[----:B------:R-:W0:Y:S11]  /*0300*/  FENCE.VIEW.ASYNC.S ;  /* 0x00000000000073c6 */ /* 0x000e360000000000 */
[----:B0-----:R0:W1:Y:S01]  /*0310*/  SYNCS.EXCH.64 URZ, [UR7], UR4 ;  /* 0x00000004073f75b2 */ /* 0x0010620008000100 */
[----:B------:R0:W2:Y:S01]  /*0320*/  SYNCS.EXCH.64 URZ, [UR7+0x28], UR8 ;  /* 0x00002808073f75b2 */ /* 0x0000a20008000100 */
[----:B------:R0:W3:Y:S01]  /*0330*/  SYNCS.EXCH.64 URZ, [UR7+0x8], UR4 ;  /* 0x00000804073f75b2 */ /* 0x0000e20008000100 */
[----:B------:R0:W4:Y:S01]  /*0340*/  SYNCS.EXCH.64 URZ, [UR7+0x30], UR8 ;  /* 0x00003008073f75b2 */ /* 0x0001220008000100 */
[----:B------:R0:W0:Y:S01]  /*0350*/  SYNCS.EXCH.64 URZ, [UR7+0x10], UR4 ;  /* 0x00001004073f75b2 */ /* 0x0000220008000100 */
[----:B------:R0:W0:Y:S01]  /*0360*/  SYNCS.EXCH.64 URZ, [UR7+0x38], UR8 ;  /* 0x00003808073f75b2 */ /* 0x0000220008000100 */
[----:B------:R0:W0:Y:S01]  /*0370*/  SYNCS.EXCH.64 URZ, [UR7+0x18], UR4 ;  /* 0x00001804073f75b2 */ /* 0x0000220008000100 */
[----:B------:R0:W0:Y:S01]  /*0380*/  SYNCS.EXCH.64 URZ, [UR7+0x40], UR8 ;  /* 0x00004008073f75b2 */ /* 0x0000220008000100 */
[----:B------:R0:W0:Y:S01]  /*0390*/  SYNCS.EXCH.64 URZ, [UR7+0x20], UR4 ;  /* 0x00002004073f75b2 */ /* 0x0000220008000100 */
[----:B------:R0:W0:Y:S01]  /*03a0*/  SYNCS.EXCH.64 URZ, [UR7+0x48], UR8 ;  /* 0x00004808073f75b2 */ /* 0x0000220008000100 */
[----:B------:R-:W-:Y:S01]  /*03b0*/  NOP ;  /* 0x0000000000007918 */ /* 0x000fe20000000000 */
.L_x_2:
[----:B------:R-:W-:Y:S01]  /*03c0*/  SHF.R.S32.HI R2, RZ, 0x1f, R3 ;  /* 0x0000001fff027819 */ /* 0x000fe20000011403 */
[----:B------:R-:W5:Y:S01]  /*03d0*/  SHFL.IDX PT, R7, R0, RZ, 0x1f ;  /* 0x00001fff00077589 */ /* 0x000f6200000e0000 */
[----:B------:R-:W1:Y:S01]  /*03e0*/  S2UR UR14, SR_CTAID.X ;  /* 0x00000000000e79c3 */ /* 0x000e620000002500 */
[----:B------:R-:W-:Y:S02]  /*03f0*/  ELECT P0, URZ, PT ;  /* 0x00000000003f782f */ /* 0x000fe40003800000 */
[----:B------:R-:W-:Y:S01]  /*0400*/  LEA.HI R2, R2, R3, RZ, 0x7 ;  /* 0x0000000302027211 */ /* 0x000fe200078f38ff */
[----:B------:R1:W2:Y:S01]  /*0410*/  SHFL.IDX PT, R10, R0, RZ, 0x1f ;  /* 0x00001fff000a7589 */ /* 0x0002a200000e0000 */
[----:B------:R-:W-:Y:S01]  /*0420*/  SHF.R.S32.HI R9, RZ, 0x1f, R6 ;  /* 0x0000001fff097819 */ /* 0x000fe20000011406 */
[----:B0-----:R-:W-:Y:S01]  /*0430*/  ULDC UR4, c[0x0][0x150] ;  /* 0x0000540000047ab9 */ /* 0x001fe20000000800 */
[----:B------:R-:W-:Y:S02]  /*0440*/  LOP3.LUT R2, R2, 0xffffff80, RZ, 0xc0, !PT ;  /* 0xffffff8002027812 */ /* 0x000fe400078ec0ff */
[----:B------:R-:W-:-:S02]  /*0450*/  ELECT P1, URZ, PT ;  /* 0x00000000003f782f */ /* 0x000fc40003820000 */
[----:B------:R-:W-:Y:S01]  /*0460*/  LEA.HI R9, R9, R6, RZ, 0x2 ;  /* 0x0000000609097211 */ /* 0x000fe200078f10ff */
[----:B------:R-:W0:Y:S01]  /*0470*/  LDC R12, c[0x0][0x144] ;  /* 0x00005100ff0c7b82 */ /* 0x000e220000000800 */
[----:B------:R-:W-:Y:S01]  /*0480*/  UMOV UR9, 0x80 ;  /* 0x0000008000097882 */ /* 0x000fe20000000000 */
[----:B------:R-:W-:Y:S01]  /*0490*/  IMAD.IADD R2, R3, 0x1, -R2 ;  /* 0x0000000103027824 */ /* 0x000fe200078e0a02 */
[----:B------:R-:W-:Y:S01]  /*04a0*/  LOP3.LUT R9, R9, 0x3ffffffc, RZ, 0xc0, !PT ;  /* 0x3ffffffc09097812 */ /* 0x000fe200078ec0ff */
[----:B------:R-:W-:Y:S01]  /*04b0*/  NOP ;  /* 0x0000000000007918 */ /* 0x000fe20000000000 */
[----:B------:R-:W-:Y:S01]  /*04c0*/  NOP ;  /* 0x0000000000007918 */ /* 0x000fe20000000000 */
[----:B------:R-:W-:Y:S02]  /*04d0*/  ISETP.NE.AND P3, PT, RZ, UR13, PT ;  /* 0x0000000dff007c0c */ /* 0x000fe4000bf65270 */
[----:B------:R-:W-:Y:S01]  /*04e0*/  SHF.R.S32.HI R13, RZ, 0x1f, R2 ;  /* 0x0000001fff0d7819 */ /* 0x000fe20000011402 */
[----:B------:R-:W-:-:S02]  /*04f0*/  IMAD.IADD R9, R6, 0x1, -R9 ;  /* 0x0000000106097824 */ /* 0x000fc400078e0a09 */
[----:B------:R-:W3:Y:S01]  /*0500*/  SHFL.IDX PT, R6, R5, RZ, 0x1f ;  /* 0x00001fff05067589 */ /* 0x000ee200000e0000 */
[----:B------:R-:W-:Y:S02]  /*0510*/  LEA.HI R4, R13, R2, RZ, 0x3 ;  /* 0x000000020d047211 */ /* 0x000fe400078f18ff */
[----:B-----5:R-:W-:Y:S02]  /*0520*/  ISETP.NE.OR P0, PT, R7, RZ, !P0 ;  /* 0x000000ff0700720c */ /* 0x020fe40004705670 */
[--C-:B------:R-:W-:Y:S02]  /*0530*/  SHF.R.S32.HI R7, RZ, 0x3, R4.reuse ;  /* 0x00000003ff077819 */ /* 0x100fe40000011404 */
[----:B------:R-:W-:Y:S02]  /*0540*/  SHF.R.S32.HI R8, RZ, 0x1f, R4 ;  /* 0x0000001fff087819 */ /* 0x000fe40000011404 */
[----:B------:R-:W5:Y:S01]  /*0550*/  S2R R4, SR_CTAID.Y ;  /* 0x0000000000047919 */ /* 0x000f620000002600 */
[----:B-1----:R-:W-:-:S02]  /*0560*/  I2FP.F32.U32 R0, UR14 ;  /* 0x0000000e00007c45 */ /* 0x002fc40008201000 */
[----:B------:R-:W-:Y:S02]  /*0570*/  LEA.HI R8, R8, R7, RZ, 0x2 ;  /* 0x0000000708087211 */ /* 0x000fe400078f10ff */
[----:B--2---:R-:W-:Y:S01]  /*0580*/  ISETP.NE.OR P1, PT, R10, RZ, !P1 ;  /* 0x000000ff0a00720c */ /* 0x004fe20004f25670 */
[----:B------:R-:W-:Y:S01]  /*0590*/  FMUL R11, R0, UR4 ;  /* 0x00000004000b7c20 */ /* 0x000fe20008400000 */
[----:B------:R-:W-:Y:S01]  /*05a0*/  LOP3.LUT R8, R8, 0xfffffffc, RZ, 0xc0, !PT ;  /* 0xfffffffc08087812 */ /* 0x000fe200078ec0ff */
[----:B------:R-:W-:Y:S01]  /*05b0*/  VOTEU.ALL UP0, P0 ;  /* 0x00000000003f7886 */ /* 0x000fe20000000000 */
[----:B------:R-:W-:-:S03]  /*05c0*/  ULDC UR4, c[0x0][0x154] ;  /* 0x0000550000047ab9 */ /* 0x000fc60000000800 */
[----:B------:R-:W1:Y:S01]  /*05d0*/  F2I.U32.TRUNC.NTZ R11, R11 ;  /* 0x0000000b000b7305 */ /* 0x000e62000020f000 */
[----:B------:R-:W-:Y:S01]  /*05e0*/  IMAD.IADD R8, R7, 0x1, -R8 ;  /* 0x0000000107087824 */ /* 0x000fe200078e0a08 */
[----:B------:R-:W2:Y:S01]  /*05f0*/  @!UP0 S2UR UR8, SR_CgaCtaId ;  /* 0x00000000000889c3 */ /* 0x000ea20000008800 */
[----:B------:R-:W-:Y:S01]  /*0600*/  @!UP0 UMOV UR7, 0x400 ;  /* 0x0000040000078882 */ /* 0x000fe20000000000 */
[----:B---3--:R-:W-:Y:S01]  /*0610*/  R2UR UR18, R6 ;  /* 0x00000000061272ca */ /* 0x008fe200000e0000 */
[----:B------:R-:W-:Y:S01]  /*0620*/  IMAD R8, R9, 0x4, R8 ;  /* 0x0000000409087824 */ /* 0x000fe200078e0208 */
[----:B------:R-:W-:Y:S01]  /*0630*/  VOTEU.ALL UP1, P1 ;  /* 0x00000000003f7886 */ /* 0x000fe20000820000 */
[----:B------:R-:W-:Y:S01]  /*0640*/  VOTEU.ALL UP2, P1 ;  /* 0x00000000003f7886 */ /* 0x000fe20000840000 */
[----:B------:R-:W-:Y:S01]  /*0650*/  VOTEU.ALL UP3, P1 ;  /* 0x00000000003f7886 */ /* 0x000fe20000860000 */
[C---:B------:R-:W-:Y:S01]  /*0660*/  IMAD.SHL.U32 R7, R8.reuse, 0x4, RZ ;  /* 0x0000000408077824 */ /* 0x040fe200078e00ff */
[----:B------:R-:W-:Y:S01]  /*0670*/  LEA.HI R0, R8, R8, RZ, 0x1 ;  /* 0x0000000808007211 */ /* 0x000fe200078f08ff */
[----:B------:R-:W3:Y:S01]  /*0680*/  @!UP1 S2UR UR11, SR_CgaCtaId ;  /* 0x00000000000b99c3 */ /* 0x000ee20000008800 */
[----:B------:R-:W-:Y:S01]  /*0690*/  @!UP1 UMOV UR10, 0x400 ;  /* 0x00000400000a9882 */ /* 0x000fe20000000000 */
[----:B------:R-:W-:Y:S01]  /*06a0*/  VOTEU.ALL UP4, P1 ;  /* 0x00000000003f7886 */ /* 0x000fe20000880000 */
[----:B------:R-:W-:Y:S01]  /*06b0*/  LOP3.LUT R9, R0, 0xfffffffe, RZ, 0xc0, !PT ;  /* 0xfffffffe00097812 */ /* 0x000fe200078ec0ff */
[----:B-1----:R-:W-:Y:S01]  /*06c0*/  IMAD.MOV R15, RZ, RZ, -R11 ;  /* 0x000000ffff0f7224 */ /* 0x002fe200078e0a0b */
[----:B------:R-:W-:Y:S01]  /*06d0*/  LOP3.LUT R16, R8, 0xc, R7, 0x78, !PT ;  /* 0x0000000c08107812 */ /* 0x000fe200078e7807 */
[----:B------:R-:W-:-:S02]  /*06e0*/  VOTEU.ALL UP5, P1 ;  /* 0x00000000003f7886 */ /* 0x000fc400008a0000 */
[----:B0-----:R-:W-:Y:S01]  /*06f0*/  IMAD R14, R12, R15, UR14 ;  /* 0x0000000e0c0e7e24 */ /* 0x001fe2000f8e020f */
[----:B-----5:R-:W-:Y:S01]  /*0700*/  I2FP.F32.U32 R0, R4 ;  /* 0x0000000400007245 */ /* 0x020fe20000201000 */
[----:B------:R-:W0:Y:S01]  /*0710*/  LDC R15, c[0x0][0x148] ;  /* 0x00005200ff0f7b82 */ /* 0x000e220000000800 */
[----:B------:R-:W-:Y:S01]  /*0720*/  IMAD.IADD R9, R8, 0x1, -R9 ;  /* 0x0000000108097824 */ /* 0x000fe200078e0a09 */
[----:B------:R1:W-:Y:S02]  /*0730*/  STL [R1+0x78], R16 ;  /* 0x0000781001007387 */ /* 0x0003e40000100800 */
[----:B------:R-:W-:Y:S01]  /*0740*/  FMUL R0, R0, UR4 ;  /* 0x0000000400007c20 */ /* 0x000fe20008400000 */
[----:B------:R-:W-:Y:S01]  /*0750*/  UMOV UR4, 0x20 ;  /* 0x0000002000047882 */ /* 0x000fe20000000000 */
[----:B------:R-:W-:Y:S01]  /*0760*/  ISETP.NE.AND P2, PT, R9, R14, PT ;  /* 0x0000000e0900720c */ /* 0x000fe20003f45270 */
[----:B--2---:R-:W-:Y:S01]  /*0770*/  @!UP0 ULEA UR7, UR8, UR7, 0x18 ;  /* 0x0000000708078291 */ /* 0x004fe2000f8ec03f */
[----:B------:R-:W2:Y:S01]  /*0780*/  LDC R8, c[0x0][0x140] ;  /* 0x00005000ff087b82 */ /* 0x000ea20000000800 */
[----:B------:R-:W-:-:S04]  /*0790*/  @!UP0 UIADD3 UR4, -UR4, 0x100000, URZ ;  /* 0x0010000004048890 */ /* 0x000fc8000fffe13f */
[----:B------:R-:W-:Y:S02]  /*07a0*/  @!UP0 USHF.L.U32 UR5, UR4, 0xb, URZ ;  /* 0x0000000b04058899 */ /* 0x000fe4000800063f */
[----:B------:R-:W-:Y:S01]  /*07b0*/  @!UP0 USHF.L.U32 UR4, UR4, 0x1, URZ ;  /* 0x0000000104048899 */ /* 0x000fe2000800063f */
[----:B------:R-:W5:Y:S01]  /*07c0*/  F2I.U32.TRUNC.NTZ R0, R0 ;  /* 0x0000000000007305 */ /* 0x000f62000020f000 */
[----:B------:R-:W-:-:S04]  /*07d0*/  @!UP1 UIADD3 UR8, -UR9, 0x100000, URZ ;  /* 0x0010000009089890 */ /* 0x000fc8000fffe13f */
[----:B------:R-:W-:Y:S02]  /*07e0*/  @!UP1 USHF.L.U32 UR9, UR8, 0xb, URZ ;  /* 0x0000000b08099899 */ /* 0x000fe4000800063f */
[----:B------:R-:W-:Y:S01]  /*07f0*/  @!UP1 USHF.L.U32 UR8, UR8, 0x1, URZ ;  /* 0x0000000108089899 */ /* 0x000fe2000800063f */
[----:B------:R-:W-:Y:S01]  /*0800*/  VOTEU.ALL UP0, P0 ;  /* 0x00000000003f7886 */ /* 0x000fe20000000000 */
[----:B---3--:R-:W-:Y:S01]  /*0810*/  @!UP1 ULEA UR10, UR11, UR10, 0x18 ;  /* 0x0000000a0b0a9291 */ /* 0x008fe2000f8ec03f */
[----:B------:R-:W-:Y:S01]  /*0820*/  VOTEU.ALL UP1, P0 ;  /* 0x00000000003f7886 */ /* 0x000fe20000020000 */
[----:B------:R-:W-:-:S04]  /*0830*/  LOP3.LUT P0, RZ, R2, 0x7, RZ, 0xc0, !PT ;  /* 0x0000000702ff7812 */ /* 0x000fc8000780c0ff */
[C---:B------:R-:W-:Y:S01]  /*0840*/  ISETP.LT.U32.AND P0, PT, R16.reuse, 0x2, !P0 ;  /* 0x000000021000780c */ /* 0x040fe20004701070 */
[----:B------:R-:W3:Y:S02]  /*0850*/  FENCE.VIEW.ASYNC.S ;  /* 0x00000000000073c6 */ /* 0x000ee40000000000 */
[----:B---3--:R1:W3:Y:S01]  /*0860*/  @!UP0 SYNCS.EXCH.64 URZ, [UR7+0x80], UR4 ;  /* 0x00008004073f85b2 */ /* 0x0082e20008000100 */
[----:B-----5:R-:W-:Y:S01]  /*0870*/  IMAD.MOV R18, RZ, RZ, -R0 ;  /* 0x000000ffff127224 */ /* 0x020fe200078e0a00 */
[----:B------:R-:W-:-:S03]  /*0880*/  @P2 LEA.HI R0, R16, R16, RZ, 0x1 ;  /* 0x0000001010002211 */ /* 0x000fc600078f08ff */
[----:B0-----:R-:W-:Y:S01]  /*0890*/  IMAD R7, R15, R18, R4 ;  /* 0x000000120f077224 */ /* 0x001fe200078e0204 */
[----:B------:R-:W-:Y:S02]  /*08a0*/  @P2 SHF.R.S32.HI R0, RZ, 0x1, R0 ;  /* 0x00000001ff002819 */ /* 0x000fe40000011400 */
[----:B--2---:R-:W-:Y:S02]  /*08b0*/  ISETP.EQ.U32.AND P1, PT, R8, 0x1, PT ;  /* 0x000000010800780c */ /* 0x004fe40003f22070 */
[----:B------:R-:W-:Y:S01]  /*08c0*/  @P2 ISETP.NE.AND P4, PT, R0, R7, PT ;  /* 0x000000070000220c */ /* 0x000fe20003f85270 */
[----:B------:R-:W-:Y:S01]  /*08d0*/  IMAD.MOV.U32 R0, RZ, RZ, 0x1 ;  /* 0x00000001ff007424 */ /* 0x000fe200078e00ff */
[----:B------:R-:W-:Y:S02]  /*08e0*/  SEL R7, RZ, 0x1, !P0 ;  /* 0x00000001ff077807 */ /* 0x000fe40004000000 */
[----:B------:R-:W-:Y:S01]  /*08f0*/  @P2 SEL R0, RZ, 0x1, P4 ;  /* 0x00000001ff002807 */ /* 0x000fe20002000000 */
[----:B------:R1:W0:Y:S01]  /*0900*/  @!UP1 SYNCS.EXCH.64 URZ, [UR7+0x88], UR4 ;  /* 0x00008804073f95b2 */ /* 0x0002220008000100 */
[----:B------:R-:W-:-:S02]  /*0910*/  NOP ;  /* 0x0000000000007918 */ /* 0x000fc40000000000 */
[----:B------:R-:W-:-:S05]  /*0920*/  LOP3.LUT R0, R0, R7, RZ, 0xc0, !PT ;  /* 0x0000000700007212 */ /* 0x000fca00078ec0ff */
[----:B------:R1:W-:Y:S01]  /*0930*/  STL [R1+0x70], R0 ;  /* 0x0000700001007387 */ /* 0x0003e20000100800 */
[----:B------:R1:W2:Y:S01]  /*0940*/  @!UP2 SYNCS.EXCH.64 URZ, [UR10+0x60], UR8 ;  /* 0x000060080a3fa5b2 */ /* 0x0002a20008000100 */
[----:B------:R1:W0:Y:S01]  /*0950*/  @!UP3 SYNCS.EXCH.64 URZ, [UR10+0x68], UR8 ;  /* 0x000068080a3fb5b2 */ /* 0x0002220008000100 */
[----:B------:R1:W0:Y:S01]  /*0960*/  @!UP4 SYNCS.EXCH.64 URZ, [UR10+0x70], UR8 ;  /* 0x000070080a3fc5b2 */ /* 0x0002220008000100 */
[----:B------:R1:W0:Y:S01]  /*0970*/  @!UP5 SYNCS.EXCH.64 URZ, [UR10+0x78], UR8 ;  /* 0x000078080a3fd5b2 */ /* 0x0002220008000100 */
[----:B------:R-:W-:Y:S01]  /*0980*/  NOP ;  /* 0x0000000000007918 */ /* 0x000fe20000000000 */
[----:B---3--:R-:W-:Y:S05]  /*0990*/  @!P1 BRA `(.L_x_3) ;  /* 0x0000000000089947 */ /* 0x008fea0003800000 */
[----:B0-2-4-:R-:W-:Y:S01]  /*09a0*/  UCGABAR_ARV ;  /* 0x00000000000079c7 */ /* 0x015fe20008000000 */
[----:B------:R-:W-:Y:S05]  /*09b0*/  BRA `(.L_x_4) ;  /* 0x0000000000047947 */ /* 0x000fea0003800000 */
.L_x_3:
[----:B0-2-4-:R-:W-:Y:S01]  /*09c0*/  NOP ;  /* 0x0000000000007918 */ /* 0x015fe20000000000 */
.L_x_4:
[----:B-1----:R-:W-:Y:S01]  /*09d0*/  ULDC.64 UR4, c[0x0][0x598] ;  /* 0x0001660000047ab9 */ /* 0x002fe20000000a00 */
[----:B------:R-:W-:Y:S01]  /*09e0*/  ULDC.64 UR20, c[0x0][0x208] ;  /* 0x0000820000147ab9 */ /* 0x000fe20000000a00 */
[----:B------:R-:W-:-:S04]  /*09f0*/  ISETP.NE.U32.AND P0, PT, RZ, UR4, PT ;  /* 0x00000004ff007c0c */ /* 0x000fc8000bf05070 */
[----:B------:R-:W-:-:S13]  /*0a00*/  ISETP.NE.AND.EX P0, PT, RZ, UR5, PT, P0 ;  /* 0x00000005ff007c0c */ /* 0x000fda000bf05300 */
[----:B------:R-:W-:Y:S05]  /*0a10*/  @!P0 BRA `(.L_x_5) ;  /* 0x0000000000208947 */ /* 0x000fea0003800000 */
[----:B------:R-:W0:Y:S02]  /*0a20*/  LDC.64 R6, c[0x0][0x598] ;  /* 0x00016600ff067b82 */ /* 0x000e240000000a00 */
[----:B0-----:R-:W2:Y:S02]  /*0a30*/  LDG.E.64 R6, desc[UR20][R6.64] ;  /* 0x0000001406067981 */ /* 0x001ea4000c1e1b00 */
[----:B--2---:R-:W-:-:S04]  /*0a40*/  ISETP.NE.U32.AND P0, PT, R6, RZ, PT ;  /* 0x000000ff0600720c */ /* 0x004fc80003f05070 */
[----:B------:R-:W-:-:S13]  /*0a50*/  ISETP.NE.AND.EX P0, PT, R7, RZ, PT, P0 ;  /* 0x000000ff0700720c */ /* 0x000fda0003f05300 */
[----:B------:R-:W-:Y:S05]  /*0a60*/  @!P0 BRA `(.L_x_5) ;  /* 0x00000000000c8947 */ /* 0x000fea0003800000 */
[----:B------:R-:W2:Y:S02]  /*0a70*/  LD.E R6, desc[UR20][R6.64] ;  /* 0x0000001406067980 */ /* 0x000ea4000c101900 */
[----:B--2---:R-:W-:Y:S01]  /*0a80*/  R2UR UR32, R6 ;  /* 0x00000000062072ca */ /* 0x004fe200000e0000 */
[----:B------:R-:W-:-:S14]  /*0a90*/  BRA `(.L_x_6) ;  /* 0x0000000000247947 */ /* 0x000fdc0003800000 */
.L_x_5:
[----:B------:R-:W-:Y:S02]  /*0aa0*/  ULDC.64 UR4, c[0x0][0x588] ;  /* 0x0001620000047ab9 */ /* 0x000fe40000000a00 */
[----:B------:R-:W-:-:S04]  /*0ab0*/  ISETP.NE.U32.AND P0, PT, RZ, UR4, PT ;  /* 0x00000004ff007c0c */ /* 0x000fc8000bf05070 */
[----:B------:R-:W-:-:S13]  /*0ac0*/  ISETP.NE.AND.EX P0, PT, RZ, UR5, PT, P0 ;  /* 0x00000005ff007c0c */ /* 0x000fda000bf05300 */
[----:B------:R-:W-:Y:S05]  /*0ad0*/  @!P0 BRA `(.L_x_7) ;  /* 0x0000000000108947 */ /* 0x000fea0003800000 */
[----:B------:R-:W0:Y:S02]  /*0ae0*/  LDC.64 R6, c[0x0][0x588] ;  /* 0x00016200ff067b82 */ /* 0x000e240000000a00 */
[----:B0-----:R-:W2:Y:S02]  /*0af0*/  LDG.E R6, desc[UR20][R6.64] ;  /* 0x0000001406067981 */ /* 0x001ea4000c1e1900 */
[----:B--2---:R-:W-:Y:S01]  /*0b00*/  R2UR UR32, R6 ;  /* 0x00000000062072ca */ /* 0x004fe200000e0000 */
[----:B------:R-:W-:-:S14]  /*0b10*/  BRA `(.L_x_6) ;  /* 0x0000000000047947 */ /* 0x000fdc0003800000 */
.L_x_7:
[----:B------:R-:W-:-:S05]  /*0b20*/  ULDC UR32, c[0x0][0x580] ;  /* 0x0001600000207ab9 */ /* 0x000fca0000000800 */
.L_x_6:
[----:B------:R-:W-:Y:S02]  /*0b30*/  ULDC.64 UR4, c[0x0][0x5a0] ;  /* 0x0001680000047ab9 */ /* 0x000fe40000000a00 */
        /* <DEDUP_REMOVED lines=11> */
.L_x_8:
        /* <DEDUP_REMOVED lines=8> */
.L_x_10:
[----:B------:R-:W-:-:S05]  /*0c70*/  ULDC UR31, c[0x0][0x584] ;  /* 0x00016100001f7ab9 */ /* 0x000fca0000000800 */
.L_x_9:
[----:B------:R-:W0:Y:S01]  /*0c80*/  LDC R0, c[0x0][0x65c] ;  /* 0x00019700ff007b82 */ /* 0x000e220000000800 */
[----:B------:R-:W-:Y:S01]  /*0c90*/  IMAD.U32 R6, RZ, RZ, UR14 ;  /* 0x0000000eff067e24 */ /* 0x000fe2000f8e00ff */
[----:B------:R-:W-:Y:S01]  /*0ca0*/  UISETP.NE.AND UP0, UPT, UR13, 0x2, UPT ;  /* 0x000000020d00788c */ /* 0x000fe2000bf05270 */
[----:B------:R-:W-:Y:S01]  /*0cb0*/  IMAD.MOV.U32 R7, RZ, RZ, RZ ;  /* 0x000000ffff077224 */ /* 0x000fe200078e00ff */
[----:B------:R-:W-:Y:S01]  /*0cc0*/  ULDC UR7, c[0x0][0x28c] ;  /* 0x0000a30000077ab9 */ /* 0x000fe20000000800 */
[----:B------:R-:W-:Y:S01]  /*0cd0*/  UMOV UR5, URZ ;  /* 0x0000003f00057c82 */ /* 0x000fe20008000000 */
[----:B------:R-:W-:Y:S02]  /*0ce0*/  UIADD3 UR7, UR7, 0x7f, URZ ;  /* 0x0000007f07077890 */ /* 0x000fe4000fffe03f */
[----:B------:R-:W-:Y:S01]  /*0cf0*/  PLOP3.LUT P0, PT, PT, PT, UP0, 0x80, 0x0 ;  /* 0x000000000000781c */ /* 0x000fe20003f0f008 */
[----:B------:R-:W-:Y:S01]  /*0d00*/  UMOV UR4, URZ ;  /* 0x0000003f00047c82 */ /* 0x000fe20008000000 */
[----:B------:R-:W-:Y:S01]  /*0d10*/  USHF.R.S32.HI UR10, URZ, 0x1f, UR7 ;  /* 0x0000001f3f0a7899 */ /* 0x000fe20008011407 */
[----:B------:R-:W-:-:S03]  /*0d20*/  ULDC.64 UR22, c[0x0][0x650] ;  /* 0x0001940000167ab9 */ /* 0x000fc60000000a00 */
[----:B------:R-:W-:Y:S01]  /*0d30*/  ULEA.HI UR10, UR10, UR7, URZ, 0x7 ;  /* 0x000000070a0a7291 */ /* 0x000fe2000f8f383f */
[----:B0-----:R-:W-:-:S13]  /*0d40*/  ISETP.NE.AND P2, PT, R0, 0x1, PT ;  /* 0x000000010000780c */ /* 0x001fda0003f45270 */
[----:B------:R-:W0:Y:S01]  /*0d50*/  @P2 LDC R9, c[0x0][0x10] ;  /* 0x00000400ff092b82 */ /* 0x000e220000000800 */
[----:B------:R-:W-:-:S07]  /*0d60*/  @P2 IMAD.MOV.U32 R5, RZ, RZ, RZ ;  /* 0x000000ffff052224 */ /* 0x000fce00078e00ff */
[----:B------:R-:W1:Y:S01]  /*0d70*/  @!P2 LDC R11, c[0x0][0xc] ;  /* 0x00000300ff0bab82 */ /* 0x000e620000000800 */
[----:B------:R-:W-:Y:S01]  /*0d80*/  ULDC UR8, c[0x0][0xc] ;  /* 0x0000030000087ab9 */ /* 0x000fe20000000800 */
[----:B------:R-:W-:Y:S01]  /*0d90*/  ULDC UR9, c[0x0][0x10] ;  /* 0x0000040000097ab9 */ /* 0x000fe20000000800 */
[----:B------:R-:W-:Y:S01]  /*0da0*/  ULDC UR7, c[0x0][0x14] ;  /* 0x0000050000077ab9 */ /* 0x000fe20000000800 */
[----:B------:R-:W-:-:S04]  /*0db0*/  UIMAD.WIDE.U32 UR8, UR8, UR9, URZ ;  /* 0x00000009080872a5 */ /* 0x000fc8000f8e003f */
[----:B------:R-:W-:Y:S02]  /*0dc0*/  UIMAD.WIDE.U32 UR16, UR8, UR7, URZ ;  /* 0x00000007081072a5 */ /* 0x000fe4000f8e003f */
[----:B------:R-:W-:-:S04]  /*0dd0*/  UIMAD UR13, UR9, UR7, URZ ;  /* 0x00000007090d72a4 */ /* 0x000fc8000f8e023f */
[----:B------:R-:W-:Y:S01]  /*0de0*/  UIADD3 UR13, UR17, UR13, URZ ;  /* 0x0000000d110d7290 */ /* 0x000fe2000fffe03f */
[----:B0-----:R-:W-:Y:S01]  /*0df0*/  @P2 IMAD.WIDE.U32 R8, R9, UR14, R4 ;  /* 0x0000000e09082c25 */ /* 0x001fe2000f8e0004 */
[----:B------:R-:W-:-:S03]  /*0e00*/  USHF.R.S32.HI UR14, URZ, 0x7, UR10 ;  /* 0x000000073f0e7899 */ /* 0x000fc6000801140a */
[----:B------:R-:W-:Y:S02]  /*0e10*/  @P2 IMAD.MOV.U32 R12, RZ, RZ, R8 ;  /* 0x000000ffff0c2224 */ /* 0x000fe400078e0008 */
[----:B-1----:R-:W-:-:S04]  /*0e20*/  @!P2 IMAD.WIDE.U32 R6, R4, R11, R6 ;  /* 0x0000000b0406a225 */ /* 0x002fc800078e0006 */
[----:B------:R-:W-:Y:S02]  /*0e30*/  @P2 IMAD.MOV.U32 R11, RZ, RZ, RZ ;  /* 0x000000ffff0b2224 */ /* 0x000fe400078e00ff */
[----:B------:R-:W-:Y:S02]  /*0e40*/  @!P2 IMAD.MOV.U32 R12, RZ, RZ, R6 ;  /* 0x000000ffff0ca224 */ /* 0x000fe400078e0006 */
[----:B------:R-:W-:Y:S02]  /*0e50*/  @P2 IMAD.IADD R10, R9, 0x1, R11 ;  /* 0x00000001090a2824 */ /* 0x000fe400078e020b */
[----:B------:R-:W-:Y:S01]  /*0e60*/  @!P2 IMAD.MOV.U32 R10, RZ, RZ, R7 ;  /* 0x000000ffff0aa224 */ /* 0x000fe200078e0007 */
[----:B------:R0:W-:Y:S03]  /*0e70*/  STL [R1+0x80], R12 ;  /* 0x0000800c01007387 */ /* 0x0001e60000100800 */
[----:B------:R-:W-:Y:S01]  /*0e80*/  IMAD.MOV.U32 R16, RZ, RZ, R10 ;  /* 0x000000ffff107224 */ /* 0x000fe200078e000a */
[----:B------:R0:W-:Y:S01]  /*0e90*/  STL [R1+0x7c], R10 ;  /* 0x00007c0a01007387 */ /* 0x0001e20000100800 */
[----:B------:R-:W-:Y:S05]  /*0ea0*/  @P0 BRA `(.L_x_11) ;  /* 0x0000000000280947 */ /* 0x000fea0003800000 */
[----:B0-----:R-:W-:Y:S01]  /*0eb0*/  IADD3 R12, P0, R12, UR16, RZ ;  /* 0x000000100c0c7c10 */ /* 0x001fe2000ff1e0ff */
[----:B------:R-:W-:Y:S02]  /*0ec0*/  UISETP.GE.U32.AND UP0, UPT, UR14, 0x5, UPT ;  /* 0x000000050e00788c */ /* 0x000fe4000bf06070 */
[----:B------:R-:W-:Y:S01]  /*0ed0*/  UIMAD.WIDE.U32 UR4, UR14, -0x33333333, URZ ;  /* 0xcccccccd0e0478a5 */ /* 0x000fe2000f8e003f */
[----:B------:R-:W-:Y:S01]  /*0ee0*/  IADD3.X R16, R16, UR13, RZ, P0, !PT ;  /* 0x0000000d10107c10 */ /* 0x000fe200087fe4ff */
[----:B------:R1:W-:Y:S02]  /*0ef0*/  STL [R1+0x80], R12 ;  /* 0x0000800c01007387 */ /* 0x0003e40000100800 */
[----:B------:R-:W-:Y:S02]  /*0f00*/  USHF.R.U32.HI UR5, URZ, 0x2, UR5 ;  /* 0x000000023f057899 */ /* 0x000fe40008011605 */
[----:B------:R1:W-:Y:S01]  /*0f10*/  STL [R1+0x7c], R16 ;  /* 0x00007c1001007387 */ /* 0x0003e20000100800 */
[----:B------:R-:W-:-:S02]  /*0f20*/  UMOV UR4, URZ ;  /* 0x0000003f00047c82 */ /* 0x000fc40008000000 */
[----:B------:R-:W-:Y:S02]  /*0f30*/  @UP0 ULOP3.LUT UR4, UR5, 0x1, URZ, 0xc0, !UPT ;  /* 0x0000000105040892 */ /* 0x000fe4000f8ec03f */
[----:B------:R-:W-:-:S12]  /*0f40*/  UIMAD UR5, UR5, -0x5, UR14 ;  /* 0xfffffffb050578a4 */ /* 0x000fd8000f8e020e */
.L_x_11:
[----:B------:R-:W-:Y:S01]  /*0f50*/  IMAD.MOV.U32 R8, RZ, RZ, -0x1 ;  /* 0xffffffffff087424 */ /* 0x000fe200078e00ff */
[----:B------:R-:W-:Y:S01]  /*0f60*/  ISETP.GE.U32.AND P0, PT, R12, UR22, PT ;  /* 0x000000160c007c0c */ /* 0x000fe2000bf06070 */
[----:B------:R-:W-:Y:S01]  /*0f70*/  IMAD.MOV.U32 R6, RZ, RZ, -0x1 ;  /* 0xffffffffff067424 */ /* 0x000fe200078e00ff */
[----:B------:R-:W-:Y:S01]  /*0f80*/  PRMT R0, RZ, 0x7610, R0 ;  /* 0x00007610ff007816 */ /* 0x000fe20000000000 */
[----:B------:R-:W-:Y:S01]  /*0f90*/  IMAD.MOV.U32 R7, RZ, RZ, -0x1 ;  /* 0xffffffffff077424 */ /* 0x000fe200078e00ff */
[----:B------:R2:W-:Y:S01]  /*0fa0*/  STL [R1+0x84], R8 ;  /* 0x0000840801007387 */ /* 0x0005e20000100800 */
[----:B------:R-:W-:-:S03]  /*0fb0*/  ISETP.GE.U32.AND.EX P0, PT, R16, UR23, PT, P0 ;  /* 0x0000001710007c0c */ /* 0x000fc6000bf06100 */
[----:B------:R2:W-:Y:S04]  /*0fc0*/  STL [R1+0x74], R6 ;  /* 0x0000740601007387 */ /* 0x0005e80000100800 */
[----:B------:R2:W-:Y:S06]  /*0fd0*/  STL [R1+0x88], R7 ;  /* 0x0000880701007387 */ /* 0x0005ec0000100800 */
[----:B------:R-:W-:Y:S05]  /*0fe0*/  @P0 BRA `(.L_x_12) ;  /* 0x0000000400380947 */ /* 0x000fea0003800000 */
[----:B------:R-:W3:Y:S01]  /*0ff0*/  LDC.64 R20, c[0x0][0x628] ;  /* 0x00018a00ff147b82 */ /* 0x000ee20000000a00 */
[----:B--2---:R-:W-:Y:S02]  /*1000*/  IMAD.MOV.U32 R6, RZ, RZ, R12 ;  /* 0x000000ffff067224 */ /* 0x004fe400078e000c */
[----:B------:R-:W-:-:S05]  /*1010*/  IMAD.MOV.U32 R7, RZ, RZ, R16 ;  /* 0x000000ffff077224 */ /* 0x000fca00078e0010 */
[----:B------:R-:W2:Y:S08]  /*1020*/  LDC R0, c[0x0][0x630] ;  /* 0x00018c00ff007b82 */ /* 0x000eb00000000800 */
[----:B------:R-:W4:Y:S01]  /*1030*/  LDC.64 R22, c[0x0][0x620] ;  /* 0x00018800ff167b82 */ /* 0x000f220000000a00 */
[----:B---3--:R-:W-:-:S04]  /*1040*/  ISETP.NE.U32.AND P0, PT, R20, RZ, PT ;  /* 0x000000ff1400720c */ /* 0x008fc80003f05070 */
[----:B------:R-:W-:-:S13]  /*1050*/  ISETP.NE.AND.EX P0, PT, R21, RZ, PT, P0 ;  /* 0x000000ff1500720c */ /* 0x000fda0003f05300 */
[----:B--2-4-:R-:W-:Y:S05]  /*1060*/  @!P0 BRA `(.L_x_13) ;  /* 0x0000000000288947 */ /* 0x014fea0003800000 */
[----:B------:R-:W2:Y:S02]  /*1070*/  LDC R11, c[0x0][0x634] ;  /* 0x00018d00ff0b7b82 */ /* 0x000ea40000000800 */
[----:B--2---:R-:W-:-:S05]  /*1080*/  IADD3 R11, P0, R12, R11, RZ ;  /* 0x0000000b0c0b7210 */ /* 0x004fca0007f1e0ff */
[----:B------:R-:W-:-:S04]  /*1090*/  IMAD.X R17, RZ, RZ, R16, P0 ;  /* 0x000000ffff117224 */ /* 0x000fc800000e0610 */
[----:B------:R-:W-:-:S04]  /*10a0*/  IMAD.WIDE.U32 R6, R17, R20, RZ ;  /* 0x0000001411067225 */ /* 0x000fc800078e00ff */
[----:B------:R-:W-:-:S04]  /*10b0*/  IMAD.WIDE.U32 R8, P0, R11, R21, R6 ;  /* 0x000000150b087225 */ /* 0x000fc80007800006 */
[----:B------:R-:W-:-:S04]  /*10c0*/  IMAD.WIDE.U32 R6, R11, R20, RZ ;  /* 0x000000140b067225 */ /* 0x000fc800078e00ff */
[----:B------:R-:W-:Y:S01]  /*10d0*/  IMAD.X R11, RZ, RZ, RZ, P0 ;  /* 0x000000ffff0b7224 */ /* 0x000fe200000e06ff */
[----:B------:R-:W-:Y:S01]  /*10e0*/  IADD3 RZ, P0, R7, R8, RZ ;  /* 0x0000000807ff7210 */ /* 0x000fe20007f1e0ff */
[----:B0-----:R-:W-:-:S04]  /*10f0*/  IMAD.MOV.U32 R10, RZ, RZ, R9 ;  /* 0x000000ffff0a7224 */ /* 0x001fc800078e0009 */
[----:B------:R-:W-:-:S08]  /*1100*/  IMAD.WIDE.U32.X R6, R17, R21, R10, P0 ;  /* 0x0000001511067225 */ /* 0x000fd000000e040a */
.L_x_13:
[----:B------:R-:W2:Y:S01]  /*1110*/  LDC.64 R24, c[0x0][0x640] ;  /* 0x00019000ff187b82 */ /* 0x000ea20000000a00 */
[-CC-:B------:R-:W-:Y:S01]  /*1120*/  SHF.R.U64 R27, R6, R0.reuse, R7.reuse ;  /* 0x00000000061b7219 */ /* 0x180fe20000001207 */
[----:B------:R-:W-:Y:S01]  /*1130*/  IMAD.MOV.U32 R6, RZ, RZ, R12 ;  /* 0x000000ffff067224 */ /* 0x000fe200078e000c */
[----:B------:R-:W-:Y:S02]  /*1140*/  SHF.R.U32.HI R0, RZ, R0, R7 ;  /* 0x00000000ff007219 */ /* 0x000fe40000011607 */
[----:B------:R-:W-:-:S03]  /*1150*/  IADD3 R9, P0, RZ, -R27, RZ ;  /* 0x8000001bff097210 */ /* 0x000fc60007f1e0ff */
[----:B------:R-:W1:Y:S02]  /*1160*/  LDC R8, c[0x0][0x618] ;  /* 0x00018600ff087b82 */ /* 0x000e640000000800 */
[----:B------:R-:W-:-:S04]  /*1170*/  IMAD.X R7, RZ, RZ, ~R0, P0 ;  /* 0x000000ffff077224 */ /* 0x000fc800000e0e00 */
[-C--:B------:R-:W-:Y:S02]  /*1180*/  IMAD R0, R7, R22.reuse, RZ ;  /* 0x0000001607007224 */ /* 0x080fe400078e02ff */
[----:B0-----:R-:W0:Y:S01]  /*1190*/  LDC R10, c[0x0][0x608] ;  /* 0x00018200ff0a7b82 */ /* 0x001e220000000800 */
[----:B------:R-:W-:Y:S02]  /*11a0*/  IMAD.MOV.U32 R7, RZ, RZ, R16 ;  /* 0x000000ffff077224 */ /* 0x000fe400078e0010 */
[----:B------:R-:W-:-:S05]  /*11b0*/  IMAD.WIDE.U32 R6, R9, R22, R6 ;  /* 0x0000001609067225 */ /* 0x000fca00078e0006 */
[----:B------:R-:W3:Y:S01]  /*11c0*/  LDC R21, c[0x0][0x658] ;  /* 0x00019600ff157b82 */ /* 0x000ee20000000800 */
[----:B------:R-:W-:Y:S01]  /*11d0*/  IMAD R9, R9, R23, R0 ;  /* 0x0000001709097224 */ /* 0x000fe200078e0200 */
[----:B--2---:R-:W-:Y:S01]  /*11e0*/  ISETP.NE.U32.AND P0, PT, R24, RZ, PT ;  /* 0x000000ff1800720c */ /* 0x004fe20003f05070 */
[----:B------:R-:W-:Y:S02]  /*11f0*/  IMAD.MOV.U32 R0, RZ, RZ, -0x1 ;  /* 0xffffffffff007424 */ /* 0x000fe400078e00ff */
[----:B------:R-:W-:Y:S01]  /*1200*/  IMAD.IADD R7, R7, 0x1, R9 ;  /* 0x0000000107077824 */ /* 0x000fe200078e0209 */
[----:B------:R-:W-:Y:S01]  /*1210*/  ISETP.NE.AND.EX P0, PT, R25, RZ, PT, P0 ;  /* 0x000000ff1900720c */ /* 0x000fe20003f05300 */
[----:B------:R-:W-:Y:S01]  /*1220*/  IMAD.MOV.U32 R22, RZ, RZ, 0x1 ;  /* 0x00000001ff167424 */ /* 0x000fe200078e00ff */
[----:B------:R-:W2:Y:S02]  /*1230*/  LDC R19, c[0x0][0x600] ;  /* 0x00018000ff137b82 */ /* 0x000ea40000000800 */
[----:B-1----:R-:W-:-:S02]  /*1240*/  SHF.R.U64 R16, R6, R8, R7 ;  /* 0x0000000806107219 */ /* 0x002fc40000001207 */
[----:B------:R-:W-:-:S04]  /*1250*/  SHF.R.U32.HI R7, RZ, R8, R7 ;  /* 0x00000008ff077219 */ /* 0x000fc80000011607 */
[----:B------:R-:W1:Y:S01]  /*1260*/  LDC R20, c[0x0][0x648] ;  /* 0x00019200ff147b82 */ /* 0x000e620000000800 */
[-CC-:B0-----:R-:W-:Y:S02]  /*1270*/  SHF.R.U64 R29, R16, R10.reuse, R7.reuse ;  /* 0x0000000a101d7219 */ /* 0x181fe40000001207 */
[----:B------:R-:W-:-:S05]  /*1280*/  SHF.R.U32.HI R6, RZ, R10, R7 ;  /* 0x0000000aff067219 */ /* 0x000fca0000011607 */
[----:B------:R-:W0:Y:S01]  /*1290*/  LDC R23, c[0x0][0x638] ;  /* 0x00018e00ff177b82 */ /* 0x000e220000000800 */
[-CC-:B---3--:R-:W-:Y:S02]  /*12a0*/  SHF.R.U64 R28, R29, R21.reuse, R6.reuse ;  /* 0x000000151d1c7219 */ /* 0x188fe40000001206 */
[-C--:B------:R-:W-:Y:S02]  /*12b0*/  SHF.L.U32 R0, R0, R21.reuse, RZ ;  /* 0x0000001500007219 */ /* 0x080fe400000006ff */
[----:B------:R-:W-:Y:S01]  /*12c0*/  SHF.R.U32.HI R7, RZ, R21, R6 ;  /* 0x00000015ff077219 */ /* 0x000fe20000011606 */
[----:B------:R-:W-:Y:S01]  /*12d0*/  IMAD.MOV.U32 R6, RZ, RZ, R28 ;  /* 0x000000ffff067224 */ /* 0x000fe200078e001c */
[----:B------:R-:W-:Y:S01]  /*12e0*/  LOP3.LUT R12, RZ, R0, RZ, 0x33, !PT ;  /* 0x00000000ff0c7212 */ /* 0x000fe200078e33ff */
[----:B------:R-:W3:Y:S01]  /*12f0*/  LDC R26, c[0x0][0x610] ;  /* 0x00018400ff1a7b82 */ /* 0x000ee20000000800 */
[----:B------:R-:W-:Y:S05]  /*1300*/  @!P0 BRA `(.L_x_14) ;  /* 0x0000000000288947 */ /* 0x000fea0003800000 */
[----:B------:R-:W4:Y:S02]  /*1310*/  LDC R11, c[0x0][0x64c] ;  /* 0x00019300ff0b7b82 */ /* 0x000f240000000800 */
[----:B----4-:R-:W-:-:S05]  /*1320*/  IADD3 R11, P0, R28, R11, RZ ;  /* 0x0000000b1c0b7210 */ /* 0x010fca0007f1e0ff */
[----:B------:R-:W-:-:S04]  /*1330*/  IMAD.X R17, RZ, RZ, R7, P0 ;  /* 0x000000ffff117224 */ /* 0x000fc800000e0607 */
[----:B------:R-:W-:-:S04]  /*1340*/  IMAD.WIDE.U32 R6, R17, R24, RZ ;  /* 0x0000001811067225 */ /* 0x000fc800078e00ff */
[----:B------:R-:W-:-:S04]  /*1350*/  IMAD.WIDE.U32 R8, P0, R11, R25, R6 ;  /* 0x000000190b087225 */ /* 0x000fc80007800006 */
[----:B------:R-:W-:-:S04]  /*1360*/  IMAD.WIDE.U32 R6, R11, R24, RZ ;  /* 0x000000180b067225 */ /* 0x000fc800078e00ff */
[----:B------:R-:W-:Y:S01]  /*1370*/  IMAD.X R11, RZ, RZ, RZ, P0 ;  /* 0x000000ffff0b7224 */ /* 0x000fe200000e06ff */
[----:B------:R-:W-:Y:S01]  /*1380*/  IADD3 RZ, P0, R7, R8, RZ ;  /* 0x0000000807ff7210 */ /* 0x000fe20007f1e0ff */
[----:B------:R-:W-:-:S04]  /*1390*/  IMAD.MOV.U32 R10, RZ, RZ, R9 ;  /* 0x000000ffff0a7224 */ /* 0x000fc800078e0009 */
[----:B------:R-:W-:-:S08]  /*13a0*/  IMAD.WIDE.U32.X R6, R17, R25, R10, P0 ;  /* 0x0000001911067225 */ /* 0x000fd000000e040a */
.L_x_14:
[----:B-1----:R-:W-:Y:S01]  /*13b0*/  SHF.R.U64 R6, R6, R20, R7 ;  /* 0x0000001406067219 */ /* 0x002fe20000001207 */
[----:B--2---:R-:W-:Y:S01]  /*13c0*/  VIADD R7, R19, 0xffffffff ;  /* 0xffffffff13077836 */ /* 0x004fe20000000000 */
[----:B------:R-:W-:Y:S01]  /*13d0*/  SHF.L.U32 R0, R22, R21, RZ ;  /* 0x0000001516007219 */ /* 0x000fe200000006ff */
[----:B------:R-:W-:Y:S01]  /*13e0*/  @P2 IMAD R14, R15, R18, R4 ;  /* 0x000000120f0e2224 */ /* 0x000fe200078e0204 */
[----:B------:R-:W-:Y:S01]  /*13f0*/  LOP3.LUT R5, R29, R12, RZ, 0xc0, !PT ;  /* 0x0000000c1d057212 */ /* 0x000fe200078ec0ff */
[----:B------:R-:W-:Y:S01]  /*1400*/  IMAD.MOV R8, RZ, RZ, -R6 ;  /* 0x000000ffff087224 */ /* 0x000fe200078e0a06 */
[----:B------:R-:W-:-:S03]  /*1410*/  LOP3.LUT R7, R16, R7, RZ, 0xc0, !PT ;  /* 0x0000000710077212 */ /* 0x000fc600078ec0ff */
[----:B------:R-:W-:Y:S02]  /*1420*/  IMAD R5, R0, R6, R5 ;  /* 0x0000000600057224 */ /* 0x000fe400078e0205 */
[----:B0-----:R-:W-:Y:S02]  /*1430*/  IMAD R0, R8, R23, R28 ;  /* 0x0000001708007224 */ /* 0x001fe400078e021c */
[----:B---3--:R-:W-:Y:S02]  /*1440*/  IMAD R4, R5, R26, R14 ;  /* 0x0000001a05047224 */ /* 0x008fe400078e020e */
[----:B------:R-:W-:Y:S02]  /*1450*/  IMAD.MOV.U32 R6, RZ, RZ, 0x1 ;  /* 0x00000001ff067424 */ /* 0x000fe400078e00ff */
[----:B------:R-:W-:-:S03]  /*1460*/  IMAD R5, R0, R19, R7 ;  /* 0x0000001300057224 */ /* 0x000fc600078e0207 */
[----:B------:R-:W-:Y:S02]  /*1470*/  PRMT R0, R6, 0x7610, R0 ;  /* 0x0000761006007816 */ /* 0x000fe40000000000 */
[----:B------:R-:W-:Y:S02]  /*1480*/  SEL R6, R5, R4, !P2 ;  /* 0x0000000405067207 */ /* 0x000fe40005000000 */
[----:B------:R-:W-:-:S03]  /*1490*/  SEL R4, R4, R5, !P2 ;  /* 0x0000000504047207 */ /* 0x000fc60005000000 */
[----:B------:R3:W-:Y:S04]  /*14a0*/  STL [R1+0x88], R6 ;  /* 0x0000880601007387 */ /* 0x0007e80000100800 */
[----:B------:R3:W-:Y:S04]  /*14b0*/  STL [R1+0x74], R27 ;  /* 0x0000741b01007387 */ /* 0x0007e80000100800 */
[----:B------:R3:W-:Y:S02]  /*14c0*/  STL [R1+0x84], R4 ;  /* 0x0000840401007387 */ /* 0x0007e40000100800 */
.L_x_12:
[----:B------:R-:W-:Y:S05]  /*14d0*/  @!P1 BRA `(.L_x_15) ;  /* 0x00000000000c9947 */ /* 0x000fea0003800000 */
[----:B------:R-:W-:Y:S01]  /*14e0*/  UCGABAR_WAIT ;  /* 0x0000000000007dc7 */ /* 0x000fe20008000000 */
[----:B------:R-:W-:Y:S01]  /*14f0*/  CCTL.IVALL ;  /* 0x00000000ff00798f */ /* 0x000fe20002000000 */
[----:B------:R-:W-:Y:S05]  /*1500*/  BRA `(.L_x_16) ;  /* 0x0000000000047947 */ /* 0x000fea0003800000 */
.L_x_15:
[----:B------:R-:W-:Y:S06]  /*1510*/  BAR.SYNC.DEFER_BLOCKING 0x0 ;  /* 0x0000000000007b1d */ /* 0x000fec0000010000 */
.L_x_16:
[----:B------:R-:W-:Y:S05]  /*1520*/  @!P3 BRA `(.L_x_17) ;  /* 0x000000dc0054b947 */ /* 0x000fea0003800000 */
[----:B------:R-:W-:-:S06]  /*1530*/  UISETP.GT.U32.AND UP0, UPT, UR12, 0x1, UPT ;  /* 0x000000010c00788c */ /* 0x000fcc000bf04070 */
[----:B------:R-:W-:-:S13]  /*1540*/  PLOP3.LUT P0, PT, PT, PT, UP0, 0x80, 0x0 ;  /* 0x000000000000781c */ /* 0x000fda0003f0f008 */
[----:B------:R-:W-:Y:S05]  /*1550*/  @P0 EXIT ;  /* 0x000000000000094d */ /* 0x000fea0003800000 */
.L_x_18:
[----:B------:R-:W-:-:S08]  /*1560*/  NOP ;  /* 0x0000000000007918 */ /* 0x000fd00000000000 */
[----:B------:R-:W4:Y:S02]  /*1570*/  USETMAXREG.TRY_ALLOC.CTAPOOL UP0, 0xe8 ;  /* 0x000000e8000079c8 */ /* 0x000f240008000600 */
[----:B----4-:R-:W-:-:S13]  /*1580*/  PLOP3.LUT P0, PT, PT, PT, UP0, 0x80, 0x0 ;  /* 0x000000000000781c */ /* 0x010fda0003f0f008 */
[----:B------:R-:W-:Y:S05]  /*1590*/  @!P0 BRA `(.L_x_18) ;  /* 0xfffffffc00f08947 */ /* 0x000fea000383ffff */
[----:B------:R-:W-:-:S13]  /*15a0*/  LOP3.LUT P0, RZ, R0, 0xff, RZ, 0xc0, !PT ;  /* 0x000000ff00ff7812 */ /* 0x000fda000780c0ff */
[----:B------:R-:W-:Y:S05]  /*15b0*/  @!P0 EXIT ;  /* 0x000000000000894d */ /* 0x000fea0003800000 */
[----:B------:R-:W4:Y:S01]  /*15c0*/  S2UR UR6, SR_CgaCtaId ;  /* 0x00000000000679c3 */ /* 0x000f220000008800 */
[CC--:B------:R-:W-:Y:S01]  /*15d0*/  LEA.HI R0, R13.reuse, R2.reuse, RZ, 0x2 ;  /* 0x000000020d007211 */ /* 0x0c0fe200078f10ff */
[----:B------:R-:W-:Y:S01]  /*15e0*/  UIADD3 UR7, UR18, -0x1, URZ ;  /* 0xffffffff12077890 */ /* 0x000fe2000fffe03f */
[----:B------:R-:W-:Y:S01]  /*15f0*/  LEA.HI R13, R13, R2, RZ, 0x5 ;  /* 0x000000020d0d7211 */ /* 0x000fe200078f28ff */
[----:B------:R-:W-:Y:S01]  /*1600*/  UMOV UR22, 0x400 ;  /* 0x0000040000167882 */ /* 0x000fe20000000000 */
[--C-:B---3--:R-:W-:Y:S01]  /*1610*/  SHF.R.S32.HI R4, RZ, 0x2, R0.reuse ;  /* 0x00000002ff047819 */ /* 0x108fe20000011400 */
[----:B------:R-:W-:Y:S01]  /*1620*/  UISETP.LT.AND UP0, UPT, UR14, 0x1, UPT ;  /* 0x000000010e00788c */ /* 0x000fe2000bf01270 */
[----:B------:R-:W-:Y:S01]  /*1630*/  SHF.R.S32.HI R3, RZ, 0x1f, R0 ;  /* 0x0000001fff037819 */ /* 0x000fe20000011400 */
[----:B------:R-:W-:Y:S01]  /*1640*/  ULOP3.LUT UR30, UR15, 0x1, URZ, 0xfc, !UPT ;  /* 0x000000010f1e7892 */ /* 0x000fe2000f8efc3f */
[----:B------:R-:W-:Y:S01]  /*1650*/  SHF.R.S32.HI R13, RZ, 0x5, R13 ;  /* 0x00000005ff0d7819 */ /* 0x000fe2000001140d */
[----:B------:R-:W-:Y:S01]  /*1660*/  USEL UR19, UR14, 0x1, UP0 ;  /* 0x000000010e137887 */ /* 0x000fe20008000000 */
[----:B------:R-:W-:Y:S01]  /*1670*/  LEA.HI R3, R3, R4, RZ, 0x3 ;  /* 0x0000000403037211 */ /* 0x000fe200078f18ff */
[----:B------:R-:W-:-:S02]  /*1680*/  UISETP.NE.AND UP0, UPT, UR7, URZ, UPT ;  /* 0x0000003f0700728c */ /* 0x000fc4000bf05270 */
[----:B------:R-:W-:Y:S01]  /*1690*/  USHF.L.U32 UR29, UR14, 0x1, URZ ;  /* 0x000000010e1d7899 */ /* 0x000fe2000800063f */
[----:B------:R-:W-:Y:S01]  /*16a0*/  LOP3.LUT R3, R3, 0xfffffff8, RZ, 0xc0, !PT ;  /* 0xfffffff803037812 */ /* 0x000fe200078ec0ff */
[----:B------:R-:W-:Y:S02]  /*16b0*/  UIADD3 UR19, -UR19, UR14, URZ ;  /* 0x0000000e13137290 */ /* 0x000fe4000fffe13f */
[----:B------:R-:W-:Y:S02]  /*16c0*/  USEL UR27, URZ, 0x1, UP0 ;  /* 0x000000013f1b7887 */ /* 0x000fe40008000000 */
[----:B------:R-:W-:Y:S01]  /*16d0*/  IMAD.IADD R4, R4, 0x1, -R3 ;  /* 0x0000000104047824 */ /* 0x000fe200078e0a03 */
[----:B------:R-:W-:Y:S01]  /*16e0*/  LOP3.LUT R3, R0, 0xfffffffc, RZ, 0xc0, !PT ;  /* 0xfffffffc00037812 */ /* 0x000fe200078ec0ff */
[----:B----4-:R-:W-:-:S03]  /*16f0*/  ULEA UR22, UR6, UR22, 0x18 ;  /* 0x0000001606167291 */ /* 0x010fc6000f8ec03f */
[--C-:B------:R-:W-:Y:S01]  /*1700*/  SHF.R.S32.HI R5, RZ, 0x1f, R4.reuse ;  /* 0x0000001fff057819 */ /* 0x100fe20000011404 */
[----:B------:R-:W-:Y:S01]  /*1710*/  USHF.L.U32 UR6, UR7, 0x3, URZ ;  /* 0x0000000307067899 */ /* 0x000fe2000800063f */
[C-C-:B------:R-:W-:Y:S01]  /*1720*/  IMAD R0, R13.reuse, -0x10, -R4.reuse ;  /* 0xfffffff00d007824 */ /* 0x140fe200078e0a04 */
[----:B------:R-:W-:Y:S01]  /*1730*/  UIADD3 UR28, UR22, 0x60, URZ ;  /* 0x00000060161c7890 */ /* 0x000fe2000fffe03f */
[----:B--2---:R-:W-:Y:S01]  /*1740*/  IMAD.IADD R6, R2, 0x1, -R3 ;  /* 0x0000000102067824 */ /* 0x004fe200078e0a03 */
[----:B------:R-:W-:Y:S01]  /*1750*/  ULOP3.LUT UR6, UR6, 0x8, URZ, 0xc0, !UPT ;  /* 0x0000000806067892 */ /* 0x000fe2000f8ec03f */
[----:B------:R-:W-:Y:S01]  /*1760*/  IMAD.WIDE R2, R13, 0x10, R4 ;  /* 0x000000100d027825 */ /* 0x000fe200078e0204 */
[----:B------:R-:W-:Y:S02]  /*1770*/  ULEA UR18, UR18, UR28, 0x3 ;  /* 0x0000001c12127291 */ /* 0x000fe4000f8e183f */
[----:B------:R-:W-:Y:S01]  /*1780*/  ULOP3.LUT UR26, UR6, 0x8, URZ, 0x3c, !UPT ;  /* 0x00000008061a7892 */ /* 0x000fe2000f8e3c3f */
[----:B------:R2:W-:Y:S01]  /*1790*/  STL [R1+0x8c], R6 ;  /* 0x00008c0601007387 */ /* 0x0005e20000100800 */
[----:B------:R-:W-:-:S03]  /*17a0*/  ULOP3.LUT UR12, UR6, 0x18, URZ, 0x3c, !UPT ;  /* 0x00000018060c7892 */ /* 0x000fc6000f8e3c3f */
[----:B------:R-:W-:Y:S02]  /*17b0*/  ULDC UR6, c[0x0][0x284] ;  /* 0x0000a10000067ab9 */ /* 0x000fe40000000800 */
[----:B------:R-:W-:-:S05]  /*17c0*/  VIADD R0, R0, UR6 ;  /* 0x0000000600007c36 */ /* 0x000fca0008000000 */
[----:B------:R2:W-:Y:S04]  /*17d0*/  STL [R1+0x98], R0 ;  /* 0x0000980001007387 */ /* 0x0005e80000100800 */
[----:B------:R2:W-:Y:S02]  /*17e0*/  STL.64 [R1+0x90], R2 ;  /* 0x0000900201007387 */ /* 0x0005e40000100a00 */
.L_x_301:
[----:B--2---:R-:W-:Y:S01]  /*17f0*/  IMAD.U32 R0, RZ, RZ, UR27 ;  /* 0x0000001bff007e24 */ /* 0x004fe2000f8e00ff */
[----:B0-----:R-:W2:Y:S01]  /*1800*/  LDC R2, c[0x0][0x28c] ;  /* 0x0000a300ff027b82 */ /* 0x001ea20000000800 */
[----:B------:R-:W-:Y:S01]  /*1810*/  UMOV UR6, URZ ;  /* 0x0000003f00067c82 */ /* 0x000fe20008000000 */
[----:B------:R-:W-:Y:S02]  /*1820*/  UMOV UR23, UR5 ;  /* 0x0000000500177c82 */ /* 0x000fe40008000000 */
[----:B------:R-:W-:-:S04]  /*1830*/  SHF.L.U32 R0, R0, 0x1f, RZ ;  /* 0x0000001f00007819 */ /* 0x000fc800000006ff */
[----:B------:R-:W3:Y:S01]  /*1840*/  SYNCS.PHASECHK.TRANS64.TRYWAIT P0, [UR18+-0x8], R0 ;  /* 0xfffff800ff0075a7 */ /* 0x000ee20008000152 */
[----:B--2---:R-:W-:Y:S01]  /*1850*/  ISETP.GE.AND P1, PT, R2, 0x1, PT ;  /* 0x000000010200780c */ /* 0x004fe20003f26270 */
[----:B---34-:R-:W-:-:S12]  /*1860*/  @!P0 BRA `(.L_x_19) ;  /* 0x000000e800e88947 */ /* 0x018fd80003800000 */
.L_x_324:
[----:B------:R3:W-:Y:S01]  /*1870*/  STL [R1+0x6c], RZ ;  /* 0x00006cff01007387 */ /* 0x0007e20000100800 */
[----:B------:R-:W-:Y:S01]  /*1880*/  UMOV UR24, UR4 ;  /* 0x0000000400187c82 */ /* 0x000fe20008000000 */
[----:B------:R-:W-:Y:S01]  /*1890*/  UMOV UR7, URZ ;  /* 0x0000003f00077c82 */ /* 0x000fe20008000000 */
[----:B------:R-:W-:Y:S01]  /*18a0*/  UMOV UR8, URZ ;  /* 0x0000003f00087c82 */ /* 0x000fe20008000000 */
[----:B------:R3:W-:Y:S01]  /*18b0*/  STL [R1+0x68], RZ ;  /* 0x000068ff01007387 */ /* 0x0007e20000100800 */
[----:B--2---:R-:W-:Y:S01]  /*18c0*/  IMAD.MOV.U32 R0, RZ, RZ, RZ ;  /* 0x000000ffff007224 */ /* 0x004fe200078e00ff */
[----:B------:R-:W-:Y:S02]  /*18d0*/  CS2R R2, SRZ ;  /* 0x0000000000027805 */ /* 0x000fe4000001ff00 */
[----:B------:R-:W-:Y:S01]  /*18e0*/  CS2R R4, SRZ ;  /* 0x0000000000047805 */ /* 0x000fe2000001ff00 */
[----:B------:R3:W-:Y:S01]  /*18f0*/  STL [R1+0x64], RZ ;  /* 0x000064ff01007387 */ /* 0x0007e20000100800 */
[----:B------:R-:W-:-:S02]  /*1900*/  CS2R R6, SRZ ;  /* 0x0000000000067805 */ /* 0x000fc4000001ff00 */
[----:B------:R-:W-:Y:S02]  /*1910*/  CS2R R8, SRZ ;  /* 0x0000000000087805 */ /* 0x000fe4000001ff00 */
[----:B0-----:R-:W-:Y:S01]  /*1920*/  CS2R R10, SRZ ;  /* 0x00000000000a7805 */ /* 0x001fe2000001ff00 */
[----:B------:R3:W-:Y:S01]  /*1930*/  STL [R1+0x60], RZ ;  /* 0x000060ff01007387 */ /* 0x0007e20000100800 */
[----:B-1----:R-:W-:Y:S02]  /*1940*/  CS2R R12, SRZ ;  /* 0x00000000000c7805 */ /* 0x002fe4000001ff00 */
[----:B------:R-:W-:Y:S02]  /*1950*/  CS2R R14, SRZ ;  /* 0x00000000000e7805 */ /* 0x000fe4000001ff00 */
[----:B------:R-:W-:Y:S01]  /*1960*/  CS2R R16, SRZ ;  /* 0x0000000000107805 */ /* 0x000fe2000001ff00 */
[----:B------:R3:W-:Y:S01]  /*1970*/  STL [R1+0x5c], RZ ;  /* 0x00005cff01007387 */ /* 0x0007e20000100800 */
[----:B------:R-:W-:-:S02]  /*1980*/  CS2R R18, SRZ ;  /* 0x0000000000127805 */ /* 0x000fc4000001ff00 */
[----:B------:R-:W-:Y:S02]  /*1990*/  CS2R R20, SRZ ;  /* 0x0000000000147805 */ /* 0x000fe4000001ff00 */
[----:B------:R-:W-:Y:S01]  /*19a0*/  CS2R R22, SRZ ;  /* 0x0000000000167805 */ /* 0x000fe2000001ff00 */
[----:B------:R3:W-:Y:S01]  /*19b0*/  STL [R1+0x58], RZ ;  /* 0x000058ff01007387 */ /* 0x0007e20000100800 */
[----:B------:R-:W-:Y:S02]  /*19c0*/  CS2R R152, SRZ ;  /* 0x0000000000987805 */ /* 0x000fe4000001ff00 */
        /* <DEDUP_REMOVED lines=48> */
[----:B------:R-:W-:Y:S01]  /*1cd0*/  CS2R R226, SRZ ;  /* 0x0000000000e27805 */ /* 0x000fe2000001ff00 */
[----:B------:R-:W-:Y:S01]  /*1ce0*/  IMAD.MOV.U32 R228, RZ, RZ, RZ ;  /* 0x000000ffffe47224 */ /* 0x000fe200078e00ff */
[----:B------:R3:W-:Y:S01]  /*1cf0*/  STL [R1+0x24], RZ ;  /* 0x000024ff01007387 */ /* 0x0007e20000100800 */
[----:B------:R-:W-:Y:S02]  /*1d00*/  CS2R R24, SRZ ;  /* 0x0000000000187805 */ /* 0x000fe4000001ff00 */
[----:B------:R-:W-:-:S02]  /*1d10*/  CS2R R26, SRZ ;  /* 0x00000000001a7805 */ /* 0x000fc4000001ff00 */
[----:B------:R-:W-:Y:S01]  /*1d20*/  CS2R R28, SRZ ;  /* 0x00000000001c7805 */ /* 0x000fe2000001ff00 */
[----:B------:R3:W-:Y:S01]  /*1d30*/  STL [R1+0x20], RZ ;  /* 0x000020ff01007387 */ /* 0x0007e20000100800 */
[----:B------:R-:W-:Y:S02]  /*1d40*/  CS2R R30, SRZ ;  /* 0x00000000001e7805 */ /* 0x000fe4000001ff00 */
[----:B------:R-:W-:Y:S02]  /*1d50*/  CS2R R32, SRZ ;  /* 0x0000000000207805 */ /* 0x000fe4000001ff00 */
[----:B------:R-:W-:Y:S01]  /*1d60*/  CS2R R34, SRZ ;  /* 0x0000000000227805 */ /* 0x000fe2000001ff00 */
        /* <DEDUP_REMOVED lines=28> */
[----:B------:R3:W-:Y:S01]  /*1f30*/  STL [R1], RZ ;  /* 0x000000ff01007387 */ /* 0x0007e20000100800 */
[----:B------:R-:W-:Y:S02]  /*1f40*/  CS2R R78, SRZ ;  /* 0x00000000004e7805 */ /* 0x000fe4000001ff00 */
[----:B------:R-:W-:Y:S02]  /*1f50*/  CS2R R80, SRZ ;  /* 0x0000000000507805 */ /* 0x000fe4000001ff00 */
[----:B------:R-:W-:Y:S02]  /*1f60*/  CS2R R82, SRZ ;  /* 0x0000000000527805 */ /* 0x000fe4000001ff00 */
[----:B------:R-:W-:Y:S02]  /*1f70*/  CS2R R84, SRZ ;  /* 0x0000000000547805 */ /* 0x000fe4000001ff00 */
[----:B------:R-:W-:-:S02]  /*1f80*/  CS2R R86, SRZ ;  /* 0x0000000000567805 */ /* 0x000fc4000001ff00 */
[----:B------:R-:W-:Y:S02]  /*1f90*/  CS2R R88, SRZ ;  /* 0x0000000000587805 */ /* 0x000fe4000001ff00 */
        /* <DEDUP_REMOVED lines=30> */
[----:B------:R-:W-:Y:S01]  /*2180*/  CS2R R150, SRZ ;  /* 0x0000000000967805 */ /* 0x000fe2000001ff00 */
[----:B---3--:R-:W-:Y:S06]  /*2190*/  @!P1 BRA `(.L_x_20) ;  /* 0x0000001000a09947 */ /* 0x008fec0003800000 */
[----:B------:R-:W-:-:S06]  /*21a0*/  UISETP.NE.AND UP0, UPT, UR30, 0x3, UPT ;  /* 0x000000031e00788c */ /* 0x000fcc000bf05270 */
[----:B------:R-:W-:-:S13]  /*21b0*/  PLOP3.LUT P1, PT, PT, PT, UP0, 0x80, 0x0 ;  /* 0x000000000000781c */ /* 0x000fda0003f2f008 */
[----:B------:R-:W-:Y:S05]  /*21c0*/  @!P1 BRA `(.L_x_21) ;  /* 0x0000000000049947 */ /* 0x000fea0003800000 */
[----:B------:R-:W-:Y:S01]  /*21d0*/  BPT.TRAP 0x1 ;  /* 0x000000040000795c */ /* 0x000fe20000300000 */
.L_x_21:
[----:B------:R-:W-:Y:S01]  /*21e0*/  ULEA UR6, UR5, UR22, 0x3 ;  /* 0x0000001605067291 */ /* 0x000fe2000f8e183f */
[----:B------:R-:W-:-:S05]  /*21f0*/  IMAD.U32 R0, RZ, RZ, UR4 ;  /* 0x00000004ff007e24 */ /* 0x000fca000f8e00ff */
[----:B------:R-:W-:-:S04]  /*2200*/  SHF.L.U32 R0, R0, 0x1f, RZ ;  /* 0x0000001f00007819 */ /* 0x000fc800000006ff */
[----:B------:R0:W1:Y:S01]  /*2210*/  SYNCS.PHASECHK.TRANS64.TRYWAIT P0, [UR6], R0 ;  /* 0x00000000ff0075a7 */ /* 0x0000620008000146 */
[----:B------:R-:W-:Y:S05]  /*2220*/  @!P1 BRA `(.L_x_22) ;  /* 0x0000000000049947 */ /* 0x000fea0003800000 */
[----:B------:R-:W-:Y:S01]  /*2230*/  BPT.TRAP 0x1 ;  /* 0x000000040000795c */ /* 0x000fe20000300000 */
.L_x_22:
[----:B-1----:R-:W-:Y:S05]  /*2240*/  @P0 BRA `(.L_x_23) ;  /* 0x0000000000080947 */ /* 0x002fea0003800000 */
[----:B------:R-:W1:Y:S02]  /*2250*/  SYNCS.PHASECHK.TRANS64.TRYWAIT P0, [UR6], R0 ;  /* 0x00000000ff0075a7 */ /* 0x000e640008000146 */
[----:B-1----:R-:W-:Y:S05]  /*2260*/  @!P0 BRA `(.L_x_24) ;  /* 0x000000e000808947 */ /* 0x002fea0003800000 */
.L_x_23:
[----:B------:R-:W-:Y:S01]  /*2270*/  UIADD3 UR6, UR22, 0x180, URZ ;  /* 0x0000018016067890 */ /* 0x000fe2000fffe03f */
[----:B------:R-:W-:Y:S01]  /*2280*/  WARPGROUP.ARRIVE ;  /* 0x00000000000079c5 */ /* 0x000fe20000000000 */
[----:B------:R-:W-:Y:S01]  /*2290*/  UIADD3 UR7, UR22, 0xa180, URZ ;  /* 0x0000a18016077890 */ /* 0x000fe2000fffe03f */
[----:B------:R2:W-:Y:S01]  /*22a0*/  STL [R1+0x6c], RZ ;  /* 0x00006cff01007387 */ /* 0x0005e20000100800 */
[----:B------:R-:W-:Y:S01]  /*22b0*/  USHF.R.U32.HI UR6, URZ, 0x4, UR6 ;  /* 0x000000043f067899 */ /* 0x000fe20008011606 */
[----:B01----:R-:W-:Y:S01]  /*22c0*/  IMAD.MOV.U32 R0, RZ, RZ, RZ ;  /* 0x000000ffff007224 */ /* 0x003fe200078e00ff */
[----:B------:R-:W-:Y:S01]  /*22d0*/  USHF.R.U32.HI UR7, URZ, 0x4, UR7 ;  /* 0x000000043f077899 */ /* 0x000fe20008011607 */
[----:B------:R2:W-:Y:S01]  /*22e0*/  STL [R1+0x68], RZ ;  /* 0x000068ff01007387 */ /* 0x0005e20000100800 */
[----:B------:R-:W-:Y:S01]  /*22f0*/  ULOP3.LUT UR6, UR6, 0x3fff, URZ, 0xc0, !UPT ;  /* 0x00003fff06067892 */ /* 0x000fe2000f8ec03f */
[----:B------:R-:W-:Y:S01]  /*2300*/  CS2R R2, SRZ ;  /* 0x0000000000027805 */ /* 0x000fe2000001ff00 */
[----:B------:R-:W-:Y:S01]  /*2310*/  ULOP3.LUT UR7, UR7, 0x3fff, URZ, 0xc0, !UPT ;  /* 0x00003fff07077892 */ /* 0x000fe2000f8ec03f */
[----:B------:R2:W-:Y:S01]  /*2320*/  STL [R1+0x64], RZ ;  /* 0x000064ff01007387 */ /* 0x0005e20000100800 */
[----:B------:R-:W-:Y:S01]  /*2330*/  ULOP3.LUT UR6, UR6, 0x10000, URZ, 0xfc, !UPT ;  /* 0x0001000006067892 */ /* 0x000fe2000f8efc3f */
[----:B------:R-:W-:Y:S01]  /*2340*/  CS2R R4, SRZ ;  /* 0x0000000000047805 */ /* 0x000fe2000001ff00 */
[----:B------:R-:W-:Y:S01]  /*2350*/  ULOP3.LUT UR7, UR7, 0x10000, URZ, 0xfc, !UPT ;  /* 0x0001000007077892 */ /* 0x000fe2000f8efc3f */
[----:B------:R2:W-:Y:S01]  /*2360*/  STL [R1+0x60], RZ ;  /* 0x000060ff01007387 */ /* 0x0005e20000100800 */
[----:B------:R-:W-:Y:S01]  /*2370*/  ULEA UR6, UR5, UR6, 0x9 ;  /* 0x0000000605067291 */ /* 0x000fe2000f8e483f */
[----:B------:R-:W-:Y:S01]  /*2380*/  CS2R R6, SRZ ;  /* 0x0000000000067805 */ /* 0x000fe2000001ff00 */
[----:B------:R-:W-:Y:S01]  /*2390*/  ULEA UR7, UR5, UR7, 0xb ;  /* 0x0000000705077291 */ /* 0x000fe2000f8e583f */
[----:B------:R2:W-:Y:S01]  /*23a0*/  STL [R1+0x5c], RZ ;  /* 0x00005cff01007387 */ /* 0x0005e20000100800 */
[----:B------:R-:W-:Y:S01]  /*23b0*/  UMOV UR9, 0x40000040 ;  /* 0x4000004000097882 */ /* 0x000fe20000000000 */
[----:B------:R-:W-:Y:S01]  /*23c0*/  UMOV UR11, 0x40000040 ;  /* 0x40000040000b7882 */ /* 0x000fe20000000000 */
[----:B------:R-:W-:Y:S01]  /*23d0*/  CS2R R8, SRZ ;  /* 0x0000000000087805 */ /* 0x000fe2000001ff00 */
[----:B------:R-:W-:Y:S01]  /*23e0*/  UMOV UR8, UR6 ;  /* 0x0000000600087c82 */ /* 0x000fe20008000000 */
[----:B------:R2:W-:Y:S01]  /*23f0*/  STL [R1+0x58], RZ ;  /* 0x000058ff01007387 */ /* 0x0005e20000100800 */
[----:B------:R-:W-:Y:S01]  /*2400*/  UMOV UR10, UR7 ;  /* 0x00000007000a7c82 */ /* 0x000fe20008000000 */
[----:B------:R-:W-:Y:S01]  /*2410*/  CS2R R10, SRZ ;  /* 0x00000000000a7805 */ /* 0x000fe2000001ff00 */
[----:B------:R-:W-:Y:S01]  /*2420*/  QGMMA.64x256x32.F32.E5M2.E5M2 R24, gdesc[UR8], RZ, !UPT ;  /* 0x03e00000081879f3 */ /* 0x000fe2000c7038ff */
[----:B------:R-:W-:Y:S01]  /*2430*/  UIADD3 UR8, UR6, 0x2, URZ ;  /* 0x0000000206087890 */ /* 0x000fe2000fffe03f */
[----:B------:R2:W-:Y:S01]  /*2440*/  STL [R1+0x54], RZ ;  /* 0x000054ff01007387 */ /* 0x0005e20000100800 */
[----:B------:R-:W-:Y:S01]  /*2450*/  UIADD3 UR10, UR7, 0x2, URZ ;  /* 0x00000002070a7890 */ /* 0x000fe2000fffe03f */
[----:B------:R-:W-:Y:S01]  /*2460*/  CS2R R12, SRZ ;  /* 0x00000000000c7805 */ /* 0x000fe2000001ff00 */
[----:B------:R-:W-:Y:S01]  /*2470*/  UMOV UR9, 0x40000040 ;  /* 0x4000004000097882 */ /* 0x000fe20000000000 */
[----:B------:R-:W-:Y:S01]  /*2480*/  UMOV UR11, 0x40000040 ;  /* 0x40000040000b7882 */ /* 0x000fe20000000000 */
        /* <DEDUP_REMOVED lines=57> */
[----:B------:R-:W-:Y:S01]  /*2820*/  CS2R R226, SRZ ;  /* 0x0000000000e27805 */ /* 0x000fe2000001ff00 */
[----:B------:R-:W-:-:S02]  /*2830*/  IMAD.MOV.U32 R228, RZ, RZ, RZ ;  /* 0x000000ffffe47224 */ /* 0x000fc400078e00ff */
[----:B------:R2:W-:Y:S04]  /*2840*/  STL [R1+0x14], RZ ;  /* 0x000014ff01007387 */ /* 0x0005e80000100800 */
[----:B------:R2:W-:Y:S04]  /*2850*/  STL [R1+0x10], RZ ;  /* 0x000010ff01007387 */ /* 0x0005e80000100800 */
[----:B------:R2:W-:Y:S04]  /*2860*/  STL [R1+0xc], RZ ;  /* 0x00000cff01007387 */ /* 0x0005e80000100800 */
[----:B------:R2:W-:Y:S04]  /*2870*/  STL [R1+0x8], RZ ;  /* 0x000008ff01007387 */ /* 0x0005e80000100800 */
[----:B------:R2:W-:Y:S04]  /*2880*/  STL [R1+0x4], RZ ;  /* 0x000004ff01007387 */ /* 0x0005e80000100800 */
[----:B------:R2:W-:Y:S01]  /*2890*/  STL [R1], RZ ;  /* 0x000000ff01007387 */ /* 0x0005e20000100800 */
[----:B------:R-:W-:Y:S01]  /*28a0*/  QGMMA.64x256x32.F32.E5M2.E5M2 R24, gdesc[UR8], R24 ;  /* 0x03e00000081879f3 */ /* 0x000fe20008703818 */
[----:B------:R-:W-:-:S02]  /*28b0*/  UIADD3 UR8, UR6, 0x4, URZ ;  /* 0x0000000406087890 */ /* 0x000fc4000fffe03f */
[----:B------:R-:W-:Y:S01]  /*28c0*/  UIADD3 UR10, UR7, 0x4, URZ ;  /* 0x00000004070a7890 */ /* 0x000fe2000fffe03f */
[----:B------:R-:W-:Y:S01]  /*28d0*/  UMOV UR9, 0x40000040 ;  /* 0x4000004000097882 */ /* 0x000fe20000000000 */
[----:B------:R-:W-:-:S15]  /*28e0*/  UMOV UR11, 0x40000040 ;  /* 0x40000040000b7882 */ /* 0x000fde0000000000 */
[----:B------:R-:W-:-:S08]  /*28f0*/  NOP ;  /* 0x0000000000007918 */ /* 0x000fd00000000000 */
[----:B------:R-:W-:Y:S01]  /*2900*/  QGMMA.64x256x32.F32.E5M2.E5M2 R24, gdesc[UR8], R24 ;  /* 0x03e00000081879f3 */ /* 0x000fe20008703818 */
[----:B------:R-:W-:Y:S02]  /*2910*/  UIADD3 UR10, UR7, 0x6, URZ ;  /* 0x00000006070a7890 */ /* 0x000fe4000fffe03f */
[----:B------:R-:W-:Y:S01]  /*2920*/  UIADD3 UR8, UR6, 0x6, URZ ;  /* 0x0000000606087890 */ /* 0x000fe2000fffe03f */
[----:B------:R-:W-:Y:S01]  /*2930*/  ULDC UR7, c[0x0][0x50c] ;  /* 0x0001430000077ab9 */ /* 0x000fe20000000800 */
[----:B------:R-:W-:Y:S01]  /*2940*/  UMOV UR9, 0x40000040 ;  /* 0x4000004000097882 */ /* 0x000fe20000000000 */
[----:B------:R-:W-:Y:S01]  /*2950*/  UISETP.NE.AND UP0, UPT, UR7, 0x4, UPT ;  /* 0x000000040700788c */ /* 0x000fe2000bf05270 */
[----:B------:R-:W-:Y:S01]  /*2960*/  UMOV UR11, 0x40000040 ;  /* 0x40000040000b7882 */ /* 0x000fe20000000000 */
[----:B------:R-:W-:Y:S02]  /*2970*/  UMOV UR6, 0x4 ;  /* 0x0000000400067882 */ /* 0x000fe40000000000 */
[----:B------:R-:W-:-:S06]  /*2980*/  USEL UR7, URZ, 0x1, UP0 ;  /* 0x000000013f077887 */ /* 0x000fcc0008000000 */
[----:B------:R-:W-:-:S12]  /*2990*/  ISETP.NE.AND P0, PT, RZ, UR7, PT ;  /* 0x00000007ff007c0c */ /* 0x000fd8000bf05270 */
[----:B------:R-:W-:Y:S01]  /*29a0*/  QGMMA.64x256x32.F32.E5M2.E5M2 R24, gdesc[UR8], R24, gsb0 ;  /* 0x03e00000081879f3 */ /* 0x000fe20008003818 */
[----:B--2---:R-:W-:Y:S05]  /*29b0*/  @!P0 BRA `(.L_x_25) ;  /* 0x0000000800808947 */ /* 0x004fea0003800000 */
[----:B------:R-:W-:Y:S02]  /*29c0*/  WARPGROUP.DEPBAR.LE gsb0, 0x0 ;  /* 0x00008000000079c5 */ /* 0x000fe40000010000 */
[----:B------:R-:W-:-:S01]  /*29d0*/  FADD R227, RZ, R25 ;  /* 0x00000019ffe37221 */ /* 0x000fc20000000000 */
[----:B------:R-:W-:Y:S01]  /*29e0*/  FADD R228, RZ, R24 ;  /* 0x00000018ffe47221 */ /* 0x000fe20000000000 */
[----:B------:R-:W-:-:S01]  /*29f0*/  FADD R226, RZ, R26 ;  /* 0x0000001affe27221 */ /* 0x000fc20000000000 */
[----:B------:R-:W-:Y:S01]  /*2a00*/  FADD R225, RZ, R27 ;  /* 0x0000001bffe17221 */ /* 0x000fe20000000000 */
[----:B------:R-:W-:-:S01]  /*2a10*/  FADD R224, RZ, R28 ;  /* 0x0000001cffe07221 */ /* 0x000fc20000000000 */
[----:B------:R0:W-:Y:S01]  /*2a20*/  STL [R1+0xa0], R227 ;  /* 0x0000a0e301007387 */ /* 0x0001e20000100800 */
[----:B------:R-:W-:-:S01]  /*2a30*/  FADD R223, RZ, R29 ;  /* 0x0000001dffdf7221 */ /* 0x000fc20000000000 */
[----:B------:R-:W-:Y:S01]  /*2a40*/  FADD R222, RZ, R30 ;  /* 0x0000001effde7221 */ /* 0x000fe20000000000 */
[----:B------:R-:W-:-:S01]  /*2a50*/  FADD R221, RZ, R31 ;  /* 0x0000001fffdd7221 */ /* 0x000fc20000000000 */
[----:B------:R-:W-:Y:S01]  /*2a60*/  FADD R220, RZ, R32 ;  /* 0x00000020ffdc7221 */ /* 0x000fe20000000000 */
[----:B------:R-:W-:-:S01]  /*2a70*/  FADD R219, RZ, R33 ;  /* 0x00000021ffdb7221 */ /* 0x000fc20000000000 */
[----:B------:R-:W-:Y:S01]  /*2a80*/  FADD R218, RZ, R34 ;  /* 0x00000022ffda7221 */ /* 0x000fe20000000000 */
[----:B------:R-:W-:-:S01]  /*2a90*/  FADD R217, RZ, R35 ;  /* 0x00000023ffd97221 */ /* 0x000fc20000000000 */
[----:B------:R-:W-:Y:S01]  /*2aa0*/  FADD R216, RZ, R36 ;  /* 0x00000024ffd87221 */ /* 0x000fe20000000000 */
[----:B------:R-:W-:-:S01]  /*2ab0*/  FADD R215, RZ, R37 ;  /* 0x00000025ffd77221 */ /* 0x000fc20000000000 */
[----:B0-----:R-:W-:Y:S01]  /*2ac0*/  FADD R227, RZ, R124 ;  /* 0x0000007cffe37221 */ /* 0x001fe20000000000 */
[----:B------:R-:W-:-:S01]  /*2ad0*/  FADD R214, RZ, R38 ;  /* 0x00000026ffd67221 */ /* 0x000fc20000000000 */
[----:B------:R-:W-:Y:S01]  /*2ae0*/  FADD R213, RZ, R39 ;  /* 0x00000027ffd57221 */ /* 0x000fe20000000000 */
[----:B------:R-:W-:-:S01]  /*2af0*/  FADD R212, RZ, R40 ;  /* 0x00000028ffd47221 */ /* 0x000fc20000000000 */
[----:B------:R-:W-:Y:S01]  /*2b00*/  FADD R211, RZ, R41 ;  /* 0x00000029ffd37221 */ /* 0x000fe20000000000 */
[----:B------:R0:W-:Y:S01]  /*2b10*/  STL [R1], R227 ;  /* 0x000000e301007387 */ /* 0x0001e20000100800 */
        /* <DEDUP_REMOVED lines=94> */
[----:B0-----:R-:W-:-:S05]  /*3100*/  FADD R227, RZ, R131 ;  /* 0x00000083ffe37221 */ /* 0x001fca0000000000 */
[----:B------:R0:W-:Y:S02]  /*3110*/  STL [R1+0x1c], R227 ;  /* 0x00001ce301007387 */ /* 0x0001e40000100800 */
        /* <DEDUP_REMOVED lines=39> */
[----:B------:R0:W-:Y:S04]  /*3390*/  STL [R1+0x6c], R227 ;  /* 0x00006ce301007387 */ /* 0x0001e80000100800 */
[----:B0-----:R0:W5:Y:S01]  /*33a0*/  LDL.LU R227, [R1+0xa0] ;  /* 0x0000a00001e37983 */ /* 0x0011620000300800 */
[----:B------:R-:W-:-:S05]  /*33b0*/  UMOV UR6, URZ ;  /* 0x0000003f00067c82 */ /* 0x000fca0008000000 */
.L_x_25:
[----:B------:R-:W-:Y:S01]  /*33c0*/  UIADD3 UR23, UR5, 0x1, URZ ;  /* 0x0000000105177890 */ /* 0x000fe2000fffe03f */
[----:B------:R-:W-:-:S03]  /*33d0*/  UMOV UR8, 0x1 ;  /* 0x0000000100087882 */ /* 0x000fc60000000000 */
[----:B------:R-:W-:-:S04]  /*33e0*/  UISETP.NE.AND UP0, UPT, UR23, 0x5, UPT ;  /* 0x000000051700788c */ /* 0x000fc8000bf05270 */
[----:B------:R-:W-:Y:S02]  /*33f0*/  USEL UR24, URZ, 0x1, UP0 ;  /* 0x000000013f187887 */ /* 0x000fe40008000000 */
[----:B------:R-:W-:Y:S02]  /*3400*/  USEL UR23, UR23, URZ, UP0 ;  /* 0x0000003f17177287 */ /* 0x000fe40008000000 */
[----:B------:R-:W-:-:S12]  /*3410*/  ULOP3.LUT UR24, UR4, UR24, URZ, 0x3c, !UPT ;  /* 0x0000001804187292 */ /* 0x000fd8000f8e3c3f */
.L_x_20:
[----:B------:R-:W-:-:S06]  /*3420*/  UISETP.GE.AND UP0, UPT, UR19, 0x1, UPT ;  /* 0x000000011300788c */ /* 0x000fcc000bf06270 */
[----:B------:R-:W-:-:S13]  /*3430*/  PLOP3.LUT P0, PT, PT, PT, UP0, 0x80, 0x0 ;  /* 0x000000000000781c */ /* 0x000fda0003f0f008 */
[----:B------:R-:W-:Y:S05]  /*3440*/  @!P0 BRA `(.L_x_26) ;  /* 0x0000001000dc8947 */ /* 0x000fea0003800000 */
[----:B------:R-:W-:Y:S01]  /*3450*/  UMOV UR25, UR19 ;  /* 0x0000001300197c82 */ /* 0x000fe20008000000 */
[----:B------:R-:W-:Y:S01]  /*3460*/  UMOV UR33, UR5 ;  /* 0x0000000500217c82 */ /* 0x000fe20008000000 */
[----:B------:R-:W-:-:S05]  /*3470*/  ULDC UR35, c[0x0][0x50c] ;  /* 0x0001430000237ab9 */ /* 0x000fca0000000800 */
.L_x_34:
[----:B------:R-:W-:-:S06]  /*3480*/  UISETP.NE.AND UP0, UPT, UR30, 0x3, UPT ;  /* 0x000000031e00788c */ /* 0x000fcc000bf05270 */
[----:B------:R-:W-:-:S13]  /*3490*/  PLOP3.LUT P1, PT, PT, PT, UP0, 0x80, 0x0 ;  /* 0x000000000000781c */ /* 0x000fda0003f2f008 */
[----:B-----5:R-:W-:Y:S05]  /*34a0*/  @!P1 BRA `(.L_x_27) ;  /* 0x0000000000049947 */ /* 0x020fea0003800000 */
[----:B------:R-:W-:Y:S01]  /*34b0*/  BPT.TRAP 0x1 ;  /* 0x000000040000795c */ /* 0x000fe20000300000 */
.L_x_27:
[----:B------:R-:W-:Y:S01]  /*34c0*/  ULEA UR9, UR23, UR22, 0x3 ;  /* 0x0000001617097291 */ /* 0x000fe2000f8e183f */
[----:B------:R-:W-:-:S05]  /*34d0*/  IMAD.U32 R229, RZ, RZ, UR24 ;  /* 0x00000018ffe57e24 */ /* 0x000fca000f8e00ff */
[----:B------:R-:W-:-:S04]  /*34e0*/  SHF.L.U32 R229, R229, 0x1f, RZ ;  /* 0x0000001fe5e57819 */ /* 0x000fc800000006ff */
[----:B------:R1:W2:Y:S01]  /*34f0*/  SYNCS.PHASECHK.TRANS64.TRYWAIT P0, [UR9], R229 ;  /* 0x000000e5ff0075a7 */ /* 0x0002a20008000149 */
[----:B------:R-:W-:Y:S05]  /*3500*/  @!P1 BRA `(.L_x_28) ;  /* 0x0000000000049947 */ /* 0x000fea0003800000 */
[----:B------:R-:W-:Y:S01]  /*3510*/  BPT.TRAP 0x1 ;  /* 0x000000040000795c */ /* 0x000fe20000300000 */
.L_x_28:
[----:B--2---:R-:W-:Y:S05]  /*3520*/  @P0 BRA `(.L_x_29) ;  /* 0x0000000000080947 */ /* 0x004fea0003800000 */
[----:B------:R-:W2:Y:S02]  /*3530*/  SYNCS.PHASECHK.TRANS64.TRYWAIT P0, [UR9], R229 ;  /* 0x000000e5ff0075a7 */ /* 0x000ea40008000149 */
[----:B--2---:R-:W-:Y:S05]  /*3540*/  @!P0 BRA `(.L_x_30) ;  /* 0x000000cc00e08947 */ /* 0x004fea0003800000 */
.L_x_29:
[----:B------:R-:W-:Y:S01]  /*3550*/  UIADD3 UR9, UR22, 0x180, URZ ;  /* 0x0000018016097890 */ /* 0x000fe2000fffe03f */
[----:B------:R-:W-:Y:S01]  /*3560*/  WARPGROUP.ARRIVE ;  /* 0x00000000000079c5 */ /* 0x000fe20000000000 */
[----:B------:R-:W-:Y:S02]  /*3570*/  UIADD3 UR10, UR22, 0xa180, URZ ;  /* 0x0000a180160a7890 */ /* 0x000fe4000fffe03f */
[----:B------:R-:W-:Y:S02]  /*3580*/  USHF.R.U32.HI UR9, URZ, 0x4, UR9 ;  /* 0x000000043f097899 */ /* 0x000fe40008011609 */
[----:B------:R-:W-:Y:S02]  /*3590*/  USHF.R.U32.HI UR10, URZ, 0x4, UR10 ;  /* 0x000000043f0a7899 */ /* 0x000fe4000801160a */
[----:B------:R-:W-:Y:S02]  /*35a0*/  UISETP.NE.AND UP0, UPT, UR7, URZ, UPT ;  /* 0x0000003f0700728c */ /* 0x000fe4000bf05270 */
[----:B------:R-:W-:-:S02]  /*35b0*/  ULOP3.LUT UR9, UR9, 0x3fff, URZ, 0xc0, !UPT ;  /* 0x00003fff09097892 */ /* 0x000fc4000f8ec03f */
[----:B------:R-:W-:Y:S02]  /*35c0*/  ULOP3.LUT UR10, UR10, 0x3fff, URZ, 0xc0, !UPT ;  /* 0x00003fff0a0a7892 */ /* 0x000fe4000f8ec03f */
[----:B------:R-:W-:Y:S02]  /*35d0*/  USEL UR8, UR8, URZ, !UP0 ;  /* 0x0000003f08087287 */ /* 0x000fe4000c000000 */
[----:B------:R-:W-:Y:S02]  /*35e0*/  ULOP3.LUT UR7, UR9, 0x10000, URZ, 0xfc, !UPT ;  /* 0x0001000009077892 */ /* 0x000fe4000f8efc3f */
[----:B------:R-:W-:Y:S02]  /*35f0*/  ULOP3.LUT UR10, UR10, 0x10000, URZ, 0xfc, !UPT ;  /* 0x000100000a0a7892 */ /* 0x000fe4000f8efc3f */
[----:B------:R-:W-:Y:S02]  /*3600*/  UISETP.NE.U32.AND UP0, UPT, UR8, URZ, UPT ;  /* 0x0000003f0800728c */ /* 0x000fe4000bf05070 */
[----:B------:R-:W-:-:S02]  /*3610*/  ULEA UR7, UR23, UR7, 0x9 ;  /* 0x0000000717077291 */ /* 0x000fc4000f8e483f */
[----:B------:R-:W-:Y:S01]  /*3620*/  ULEA UR34, UR23, UR10, 0xb ;  /* 0x0000000a17227291 */ /* 0x000fe2000f8e583f */
[----:B------:R-:W-:Y:S01]  /*3630*/  UMOV UR9, 0x40000040 ;  /* 0x4000004000097882 */ /* 0x000fe20000000000 */
[----:B------:R-:W-:Y:S01]  /*3640*/  UMOV UR11, 0x40000040 ;  /* 0x40000040000b7882 */ /* 0x000fe20000000000 */
[----:B------:R-:W-:Y:S02]  /*3650*/  UIADD3 UR6, UR6, 0x4, URZ ;  /* 0x0000000406067890 */ /* 0x000fe4000fffe03f */
[----:B------:R-:W-:Y:S02]  /*3660*/  UMOV UR8, UR7 ;  /* 0x0000000700087c82 */ /* 0x000fe40008000000 */
[----:B------:R-:W-:Y:S02]  /*3670*/  UMOV UR10, UR34 ;  /* 0x00000022000a7c82 */ /* 0x000fe40008000000 */
[----:B------:R-:W-:Y:S01]  /*3680*/  QGMMA.64x256x32.F32.E5M2.E5M2 R24, gdesc[UR8], R24, UP0 ;  /* 0x03e00000081879f3 */ /* 0x000fe2000bf03818 */
[----:B------:R-:W-:-:S02]  /*3690*/  UIADD3 UR8, UR7, 0x2, URZ ;  /* 0x0000000207087890 */ /* 0x000fc4000fffe03f */
[----:B------:R-:W-:Y:S01]  /*36a0*/  UIADD3 UR10, UR34, 0x2, URZ ;  /* 0x00000002220a7890 */ /* 0x000fe2000fffe03f */
[----:B------:R-:W-:Y:S01]  /*36b0*/  UMOV UR9, 0x40000040 ;  /* 0x4000004000097882 */ /* 0x000fe20000000000 */
[----:B------:R-:W-:Y:S01]  /*36c0*/  UMOV UR11, 0x40000040 ;  /* 0x40000040000b7882 */ /* 0x000fe20000000000 */
[----:B------:R-:W-:-:S15]  /*36d0*/  UISETP.NE.AND UP0, UPT, UR6, UR35, UPT ;  /* 0x000000230600728c */ /* 0x000fde000bf05270 */
[----:B------:R-:W-:-:S07]  /*36e0*/  NOP ;  /* 0x0000000000007918 */ /* 0x000fce0000000000 */
[----:B------:R-:W-:Y:S01]  /*36f0*/  QGMMA.64x256x32.F32.E5M2.E5M2 R24, gdesc[UR8], R24 ;  /* 0x03e00000081879f3 */ /* 0x000fe20008703818 */
[----:B------:R-:W-:Y:S02]  /*3700*/  UIADD3 UR8, UR7, 0x4, URZ ;  /* 0x0000000407087890 */ /* 0x000fe4000fffe03f */
[----:B------:R-:W-:Y:S01]  /*3710*/  UIADD3 UR10, UR34, 0x4, URZ ;  /* 0x00000004220a7890 */ /* 0x000fe2000fffe03f */
[----:B------:R-:W-:Y:S01]  /*3720*/  UMOV UR9, 0x40000040 ;  /* 0x4000004000097882 */ /* 0x000fe20000000000 */
[----:B------:R-:W-:-:S15]  /*3730*/  UMOV UR11, 0x40000040 ;  /* 0x40000040000b7882 */ /* 0x000fde0000000000 */
[----:B------:R-:W-:-:S08]  /*3740*/  NOP ;  /* 0x0000000000007918 */ /* 0x000fd00000000000 */
[----:B------:R-:W-:Y:S01]  /*3750*/  QGMMA.64x256x32.F32.E5M2.E5M2 R24, gdesc[UR8], R24 ;  /* 0x03e00000081879f3 */ /* 0x000fe20008703818 */
[----:B------:R-:W-:Y:S02]  /*3760*/  UIADD3 UR8, UR7, 0x6, URZ ;  /* 0x0000000607087890 */ /* 0x000fe4000fffe03f */
[----:B------:R-:W-:Y:S01]  /*3770*/  UIADD3 UR10, UR34, 0x6, URZ ;  /* 0x00000006220a7890 */ /* 0x000fe2000fffe03f */
[----:B------:R-:W-:Y:S01]  /*3780*/  UMOV UR9, 0x40000040 ;  /* 0x4000004000097882 */ /* 0x000fe20000000000 */
[----:B------:R-:W-:Y:S01]  /*3790*/  UMOV UR11, 0x40000040 ;  /* 0x40000040000b7882 */ /* 0x000fe20000000000 */
[----:B------:R-:W-:-:S06]  /*37a0*/  USEL UR7, URZ, 0x1, UP0 ;  /* 0x000000013f077887 */ /* 0x000fcc0008000000 */
[----:B------:R-:W-:-:S15]  /*37b0*/  ISETP.NE.AND P0, PT, RZ, UR7, PT ;  /* 0x00000007ff007c0c */ /* 0x000fde000bf05270 */
[----:B------:R-:W-:-:S01]  /*37c0*/  NOP ;  /* 0x0000000000007918 */ /* 0x000fc20000000000 */
[----:B------:R-:W-:Y:S03]  /*37d0*/  QGMMA.64x256x32.F32.E5M2.E5M2 R24, gdesc[UR8], R24, gsb0 ;  /* 0x03e00000081879f3 */ /* 0x000fe60008003818 */
[----:B------:R-:W-:Y:S02]  /*37e0*/  WARPGROUP.DEPBAR.LE gsb0, 0x1 ;  /* 0x00008000000079c5 */ /* 0x000fe40000010100 */
[----:B------:R-:W-:Y:S05]  /*37f0*/  @!P0 BRA `(.L_x_31) ;  /* 0x0000000c00708947 */ /* 0x000fea0003800000 */
[----:B------:R-:W-:Y:S02]  /*3800*/  WARPGROUP.DEPBAR.LE gsb0, 0x0 ;  /* 0x00008000000079c5 */ /* 0x000fe40000010000 */
[----:B-----5:R-:W-:-:S01]  /*3810*/  FADD R227, R25, R227 ;  /* 0x000000e319e37221 */ /* 0x020fc20000000000 */
[----:B------:R-:W-:Y:S01]  /*3820*/  FADD R226, R26, R226 ;  /* 0x000000e21ae27221 */ /* 0x000fe20000000000 */
[----:B------:R-:W-:-:S01]  /*3830*/  FADD R225, R27, R225 ;  /* 0x000000e11be17221 */ /* 0x000fc20000000000 */
[----:B------:R-:W-:Y:S01]  /*3840*/  FADD R224, R28, R224 ;  /* 0x000000e01ce07221 */ /* 0x000fe20000000000 */
[----:B------:R-:W-:-:S01]  /*3850*/  FADD R223, R29, R223 ;  /* 0x000000df1ddf7221 */ /* 0x000fc20000000000 */
[----:B------:R2:W-:Y:S01]  /*3860*/  STL [R1+0xa0], R227 ;  /* 0x0000a0e301007387 */ /* 0x0005e20000100800 */
[----:B------:R-:W-:-:S01]  /*3870*/  FADD R222, R30, R222 ;  /* 0x000000de1ede7221 */ /* 0x000fc20000000000 */
[----:B------:R-:W-:Y:S01]  /*3880*/  FADD R221, R31, R221 ;  /* 0x000000dd1fdd7221 */ /* 0x000fe20000000000 */
[----:B------:R-:W-:-:S01]  /*3890*/  FADD R220, R32, R220 ;  /* 0x000000dc20dc7221 */ /* 0x000fc20000000000 */
[----:B------:R-:W-:Y:S01]  /*38a0*/  FADD R219, R33, R219 ;  /* 0x000000db21db7221 */ /* 0x000fe20000000000 */
[----:B------:R-:W-:-:S01]  /*38b0*/  FADD R218, R34, R218 ;  /* 0x000000da22da7221 */ /* 0x000fc20000000000 */
[----:B------:R-:W-:Y:S01]  /*38c0*/  FADD R217, R35, R217 ;  /* 0x000000d923d97221 */ /* 0x000fe20000000000 */
[----:B------:R-:W-:-:S01]  /*38d0*/  FADD R216, R36, R216 ;  /* 0x000000d824d87221 */ /* 0x000fc20000000000 */
[----:B------:R-:W-:Y:S01]  /*38e0*/  FADD R215, R37, R215 ;  /* 0x000000d725d77221 */ /* 0x000fe20000000000 */
[----:B------:R-:W-:-:S01]  /*38f0*/  FADD R214, R38, R214 ;  /* 0x000000d626d67221 */ /* 0x000fc20000000000 */
[----:B--2---:R-:W2:Y:S01]  /*3900*/  LDL.LU R227, [R1+0x28] ;  /* 0x0000280001e37983 */ /* 0x004ea20000300800 */
[----:B------:R-:W-:-:S01]  /*3910*/  FADD R213, R39, R213 ;  /* 0x000000d527d57221 */ /* 0x000fc20000000000 */
[----:B------:R-:W-:Y:S01]  /*3920*/  FADD R212, R40, R212 ;  /* 0x000000d428d47221 */ /* 0x000fe20000000000 */
[----:B------:R-:W-:-:S01]  /*3930*/  FADD R211, R41, R211 ;  /* 0x000000d329d37221 */ /* 0x000fc20000000000 */
[----:B------:R3:W-:Y:S01]  /*3940*/  STL [R1+0xa4], R226 ;  /* 0x0000a4e201007387 */ /* 0x0007e20000100800 */
[----:B------:R-:W-:-:S03]  /*3950*/  FADD R228, R24, R228 ;  /* 0x000000e418e47221 */ /* 0x000fc60000000000 */
[----:B---3--:R-:W3:Y:S04]  /*3960*/  LDL.LU R226, [R1+0x24] ;  /* 0x0000240001e27983 */ /* 0x008ee80000300800 */
[----:B------:R4:W-:Y:S04]  /*3970*/  STL [R1+0xa8], R225 ;  /* 0x0000a8e101007387 */ /* 0x0009e80000100800 */
[----:B----4-:R-:W4:Y:S04]  /*3980*/  LDL.LU R225, [R1+0x20] ;  /* 0x0000200001e17983 */ /* 0x010f280000300800 */
[----:B------:R0:W-:Y:S04]  /*3990*/  STL [R1+0xac], R224 ;  /* 0x0000ace001007387 */ /* 0x0001e80000100800 */
[----:B0-----:R-:W4:Y:S04]  /*39a0*/  LDL.LU R224, [R1+0x1c] ;  /* 0x00001c0001e07983 */ /* 0x001f280000300800 */
        /* <DEDUP_REMOVED lines=13> */
[----:B0-----:R-:W4:Y:S04]  /*3a80*/  LDL.LU R217, [R1] ;  /* 0x0000000001d97983 */ /* 0x001f280000300800 */
[----:B------:R-:W-:Y:S04]  /*3a90*/  STL [R1+0xcc], R216 ;  /* 0x0000ccd801007387 */ /* 0x000fe80000100800 */
[----:B------:R-:W-:Y:S04]  /*3aa0*/  STL [R1+0xd0], R215 ;  /* 0x0000d0d701007387 */ /* 0x000fe80000100800 */
[----:B------:R-:W-:Y:S04]  /*3ab0*/  STL [R1+0xd4], R214 ;  /* 0x0000d4d601007387 */ /* 0x000fe80000100800 */
[----:B------:R-:W-:Y:S04]  /*3ac0*/  STL [R1+0xd8], R213 ;  /* 0x0000d8d501007387 */ /* 0x000fe80000100800 */
[----:B------:R-:W-:Y:S04]  /*3ad0*/  STL [R1+0xdc], R212 ;  /* 0x0000dcd401007387 */ /* 0x000fe80000100800 */
[----:B------:R0:W-:Y:S01]  /*3ae0*/  STL [R1+0xe0], R211 ;  /* 0x0000e0d301007387 */ /* 0x0001e20000100800 */
[----:B--2---:R-:W-:-:S01]  /*3af0*/  FADD R227, R134, R227 ;  /* 0x000000e386e37221 */ /* 0x004fc20000000000 */
[----:B---3--:R-:W-:Y:S01]  /*3b00*/  FADD R226, R133, R226 ;  /* 0x000000e285e27221 */ /* 0x008fe20000000000 */
[----:B----4-:R-:W-:-:S01]  /*3b10*/  FADD R225, R132, R225 ;  /* 0x000000e184e17221 */ /* 0x010fc20000000000 */
[----:B------:R-:W-:Y:S01]  /*3b20*/  FADD R224, R131, R224 ;  /* 0x000000e083e07221 */ /* 0x000fe20000000000 */
[----:B------:R-:W-:-:S01]  /*3b30*/  FADD R223, R130, R223 ;  /* 0x000000df82df7221 */ /* 0x000fc20000000000 */
[----:B------:R-:W-:Y:S01]  /*3b40*/  FADD R222, R129, R222 ;  /* 0x000000de81de7221 */ /* 0x000fe20000000000 */
[----:B------:R-:W-:-:S01]  /*3b50*/  FADD R221, R128, R221 ;  /* 0x000000dd80dd7221 */ /* 0x000fc20000000000 */
[----:B------:R-:W-:Y:S01]  /*3b60*/  FADD R220, R127, R220 ;  /* 0x000000dc7fdc7221 */ /* 0x000fe20000000000 */
[----:B------:R-:W-:-:S01]  /*3b70*/  FADD R219, R126, R219 ;  /* 0x000000db7edb7221 */ /* 0x000fc20000000000 */
[----:B------:R-:W-:Y:S01]  /*3b80*/  FADD R218, R125, R218 ;  /* 0x000000da7dda7221 */ /* 0x000fe20000000000 */
[----:B------:R-:W-:-:S05]  /*3b90*/  FADD R217, R124, R217 ;  /* 0x000000d97cd97221 */ /* 0x000fca0000000000 */
[----:B------:R2:W-:Y:S04]  /*3ba0*/  STL [R1], R217 ;  /* 0x000000d901007387 */ /* 0x0005e80000100800 */
[----:B------:R3:W-:Y:S04]  /*3bb0*/  STL [R1+0x4], R218 ;  /* 0x000004da01007387 */ /* 0x0007e80000100800 */
[----:B------:R4:W-:Y:S04]  /*3bc0*/  STL [R1+0x8], R219 ;  /* 0x000008db01007387 */ /* 0x0009e80000100800 */
[----:B------:R1:W-:Y:S04]  /*3bd0*/  STL [R1+0xc], R220 ;  /* 0x00000cdc01007387 */ /* 0x0003e80000100800 */
[----:B------:R1:W-:Y:S04]  /*3be0*/  STL [R1+0x10], R221 ;  /* 0x000010dd01007387 */ /* 0x0003e80000100800 */
[----:B------:R1:W-:Y:S04]  /*3bf0*/  STL [R1+0x14], R222 ;  /* 0x000014de01007387 */ /* 0x0003e80000100800 */
[----:B------:R1:W-:Y:S04]  /*3c00*/  STL [R1+0x18], R223 ;  /* 0x000018df01007387 */ /* 0x0003e80000100800 */
[----:B------:R1:W-:Y:S04]  /*3c10*/  STL [R1+0x1c], R224 ;  /* 0x00001ce001007387 */ /* 0x0003e80000100800 */
[----:B0-----:R-:W4:Y:S04]  /*3c20*/  LDL.LU R211, [R1+0x2c] ;  /* 0x00002c0001d37983 */ /* 0x001f280000300800 */
[----:B------:R0:W-:Y:S04]  /*3c30*/  STL [R1+0x20], R225 ;  /* 0x000020e101007387 */ /* 0x0001e80000100800 */
[----:B------:R-:W4:Y:S04]  /*3c40*/  LDL.LU R212, [R1+0x30] ;  /* 0x0000300001d47983 */ /* 0x000f280000300800 */
[----:B------:R0:W-:Y:S04]  /*3c50*/  STL [R1+0x24], R226 ;  /* 0x000024e201007387 */ /* 0x0001e80000100800 */
[----:B------:R-:W4:Y:S04]  /*3c60*/  LDL.LU R213, [R1+0x34] ;  /* 0x0000340001d57983 */ /* 0x000f280000300800 */
[----:B------:R0:W-:Y:S04]  /*3c70*/  STL [R1+0x28], R227 ;  /* 0x000028e301007387 */ /* 0x0001e80000100800 */
[----:B------:R-:W4:Y:S04]  /*3c80*/  LDL.LU R214, [R1+0x38] ;  /* 0x0000380001d67983 */ /* 0x000f280000300800 */
[----:B------:R-:W4:Y:S04]  /*3c90*/  LDL.LU R215, [R1+0x3c] ;  /* 0x00003c0001d77983 */ /* 0x000f280000300800 */
[----:B------:R-:W4:Y:S04]  /*3ca0*/  LDL.LU R216, [R1+0x40] ;  /* 0x0000400001d87983 */ /* 0x000f280000300800 */
[----:B--2---:R-:W2:Y:S04]  /*3cb0*/  LDL.LU R217, [R1+0x44] ;  /* 0x0000440001d97983 */ /* 0x004ea80000300800 */
[----:B---3--:R-:W3:Y:S04]  /*3cc0*/  LDL.LU R218, [R1+0x48] ;  /* 0x0000480001da7983 */ /* 0x008ee80000300800 */
[----:B----4-:R-:W4:Y:S04]  /*3cd0*/  LDL.LU R219, [R1+0x4c] ;  /* 0x00004c0001db7983 */ /* 0x010f280000300800 */
[----:B-1----:R-:W4:Y:S04]  /*3ce0*/  LDL.LU R220, [R1+0x50] ;  /* 0x0000500001dc7983 */ /* 0x002f280000300800 */
[----:B------:R-:W4:Y:S04]  /*3cf0*/  LDL.LU R221, [R1+0x54] ;  /* 0x0000540001dd7983 */ /* 0x000f280000300800 */
[----:B------:R-:W4:Y:S04]  /*3d00*/  LDL.LU R222, [R1+0x58] ;  /* 0x0000580001de7983 */ /* 0x000f280000300800 */
[----:B------:R-:W4:Y:S04]  /*3d10*/  LDL.LU R223, [R1+0x5c] ;  /* 0x00005c0001df7983 */ /* 0x000f280000300800 */
[----:B------:R-:W4:Y:S04]  /*3d20*/  LDL.LU R224, [R1+0x60] ;  /* 0x0000600001e07983 */ /* 0x000f280000300800 */
[----:B0-----:R-:W4:Y:S04]  /*3d30*/  LDL.LU R225, [R1+0x64] ;  /* 0x0000640001e17983 */ /* 0x001f280000300800 */
[----:B------:R-:W4:Y:S04]  /*3d40*/  LDL.LU R226, [R1+0x68] ;  /* 0x0000680001e27983 */ /* 0x000f280000300800 */
[----:B------:R-:W4:Y:S01]  /*3d50*/  LDL.LU R227, [R1+0x6c] ;  /* 0x00006c0001e37983 */ /* 0x000f220000300800 */
[----:B------:R-:W-:-:S05]  /*3d60*/  FADD R211, R135, R211 ;  /* 0x000000d387d37221 */ /* 0x000fca0000000000 */
[----:B------:R0:W-:Y:S01]  /*3d70*/  STL [R1+0x2c], R211 ;  /* 0x00002cd301007387 */ /* 0x0001e20000100800 */
[----:B------:R-:W-:-:S03]  /*3d80*/  FADD R212, R136, R212 ;  /* 0x000000d488d47221 */ /* 0x000fc60000000000 */
[----:B0-----:R0:W5:Y:S01]  /*3d90*/  LDL.LU R211, [R1+0xe0] ;  /* 0x0000e00001d37983 */ /* 0x0011620000300800 */
[----:B------:R-:W-:-:S03]  /*3da0*/  FADD R213, R137, R213 ;  /* 0x000000d589d57221 */ /* 0x000fc60000000000 */
[----:B------:R1:W-:Y:S01]  /*3db0*/  STL [R1+0x30], R212 ;  /* 0x000030d401007387 */ /* 0x0003e20000100800 */
[----:B------:R-:W-:-:S01]  /*3dc0*/  FADD R214, R138, R214 ;  /* 0x000000d68ad67221 */ /* 0x000fc20000000000 */
[----:B------:R-:W-:Y:S02]  /*3dd0*/  FADD R215, R139, R215 ;  /* 0x000000d78bd77221 */ /* 0x000fe40000000000 */
[----:B-1----:R0:W5:Y:S01]  /*3de0*/  LDL.LU R212, [R1+0xdc] ;  /* 0x0000dc0001d47983 */ /* 0x0021620000300800 */
[----:B------:R-:W-:-:S03]  /*3df0*/  FADD R216, R140, R216 ;  /* 0x000000d88cd87221 */ /* 0x000fc60000000000 */
[----:B------:R1:W-:Y:S01]  /*3e00*/  STL [R1+0x34], R213 ;  /* 0x000034d501007387 */ /* 0x0003e20000100800 */
[----:B--2---:R-:W-:-:S03]  /*3e10*/  FADD R217, R141, R217 ;  /* 0x000000d98dd97221 */ /* 0x004fc60000000000 */
[----:B-1----:R0:W5:Y:S01]  /*3e20*/  LDL.LU R213, [R1+0xd8] ;  /* 0x0000d80001d57983 */ /* 0x0021620000300800 */
[----:B---3--:R-:W-:-:S03]  /*3e30*/  FADD R218, R142, R218 ;  /* 0x000000da8eda7221 */ /* 0x008fc60000000000 */
[----:B------:R1:W-:Y:S01]  /*3e40*/  STL [R1+0x38], R214 ;  /* 0x000038d601007387 */ /* 0x0003e20000100800 */
[----:B----4-:R-:W-:-:S01]  /*3e50*/  FADD R219, R143, R219 ;  /* 0x000000db8fdb7221 */ /* 0x010fc20000000000 */
[----:B------:R-:W-:Y:S02]  /*3e60*/  FADD R220, R144, R220 ;  /* 0x000000dc90dc7221 */ /* 0x000fe40000000000 */
[----:B-1----:R0:W5:Y:S04]  /*3e70*/  LDL.LU R214, [R1+0xd4] ;  /* 0x0000d40001d67983 */ /* 0x0021680000300800 */
[----:B------:R1:W-:Y:S01]  /*3e80*/  STL [R1+0x3c], R215 ;  /* 0x00003cd701007387 */ /* 0x0003e20000100800 */
[----:B------:R-:W-:-:S01]  /*3e90*/  FADD R221, R145, R221 ;  /* 0x000000dd91dd7221 */ /* 0x000fc20000000000 */
[----:B------:R-:W-:-:S02]  /*3ea0*/  FADD R222, R146, R222 ;  /* 0x000000de92de7221 */ /* 0x000fc40000000000 */
[----:B-1----:R0:W5:Y:S04]  /*3eb0*/  LDL.LU R215, [R1+0xd0] ;  /* 0x0000d00001d77983 */ /* 0x0021680000300800 */
[----:B------:R1:W-:Y:S01]  /*3ec0*/  STL [R1+0x40], R216 ;  /* 0x000040d801007387 */ /* 0x0003e20000100800 */
[----:B------:R-:W-:-:S03]  /*3ed0*/  FADD R223, R147, R223 ;  /* 0x000000df93df7221 */ /* 0x000fc60000000000 */
        /* <DEDUP_REMOVED lines=13> */
[----:B------:R1:W-:Y:S04]  /*3fb0*/  STL [R1+0x54], R221 ;  /* 0x000054dd01007387 */ /* 0x0003e80000100800 */
        /* <DEDUP_REMOVED lines=12> */
[----:B-1----:R0:W5:Y:S01]  /*4080*/  LDL.LU R227, [R1+0xa0] ;  /* 0x0000a00001e37983 */ /* 0x0021620000300800 */
        /* <DEDUP_REMOVED lines=82> */
[----:B0-----:R-:W-:-:S06]  /*45b0*/  UMOV UR6, URZ ;  /* 0x0000003f00067c82 */ /* 0x001fcc0008000000 */
.L_x_31:
[----:B------:R-:W-:Y:S05]  /*45c0*/  @!P1 BRA `(.L_x_32) ;  /* 0x0000000000049947 */ /* 0x000fea0003800000 */
[----:B------:R-:W-:Y:S01]  /*45d0*/  BPT.TRAP 0x1 ;  /* 0x000000040000795c */ /* 0x000fe20000300000 */
.L_x_32:
[----:B------:R2:W-:Y:S04]  /*45e0*/  STL [R1+0xa4], R2 ;  /* 0x0000a40201007387 */ /* 0x0005e80000100800 */
[----:B--2---:R-:W2:Y:S04]  /*45f0*/  LDL R2, [R1+0x70] ;  /* 0x0000700001027983 */ /* 0x004ea80000100800 */
[----:B-----5:R3:W-:Y:S04]  /*4600*/  STL [R1+0xa0], R0 ;  /* 0x0000a00001007387 */ /* 0x0207e80000100800 */
[----:B---3--:R-:W3:Y:S01]  /*4610*/  LDL R0, [R1+0x78] ;  /* 0x0000780001007983 */ /* 0x008ee20000100800 */
[----:B-1----:R-:W-:Y:S01]  /*4620*/  IMAD.U32 R229, RZ, RZ, UR33 ;  /* 0x00000021ffe57e24 */ /* 0x002fe2000f8e00ff */
[----:B--2---:R-:W-:-:S02]  /*4630*/  ISETP.NE.AND P0, PT, R2, RZ, PT ;  /* 0x000000ff0200720c */ /* 0x004fc40003f05270 */
[----:B------:R1:W5:Y:S11]  /*4640*/  LDL.LU R2, [R1+0xa4] ;  /* 0x0000a40001027983 */ /* 0x0003760000300800 */
[----:B------:R-:W-:-:S05]  /*4650*/  @P0 LEA R229, R229, UR22, 0x3 ;  /* 0x00000016e5e50c11 */ /* 0x000fca000f8e18ff */
[----:B------:R-:W-:-:S05]  /*4660*/  @P0 VIADD R229, R229, 0x28 ;  /* 0x00000028e5e50836 */ /* 0x000fca0000000000 */
[----:B---3--:R-:W-:Y:S02]  /*4670*/  @P0 PRMT R229, R0, 0x654, R229 ;  /* 0x0000065400e50816 */ /* 0x008fe400000000e5 */
[----:B------:R1:W5:Y:S01]  /*4680*/  LDL.LU R0, [R1+0xa0] ;  /* 0x0000a00001007983 */ /* 0x0003620000300800 */
[----:B------:R-:W-:Y:S01]  /*4690*/  UISETP.GT.U32.AND UP0, UPT, UR15, 0x1, UPT ;  /* 0x000000010f00788c */ /* 0x000fe2000bf04070 */
[----:B------:R1:W-:Y:S05]  /*46a0*/  @P0 SYNCS.ARRIVE.TRANS64.RED.A1T0 RZ, [R229+URZ], RZ ;  /* 0x000000ffe5ff09a7 */ /* 0x0003ea000810043f */
[----:B------:R-:W-:-:S13]  /*46b0*/  PLOP3.LUT P0, PT, PT, PT, UP0, 0x80, 0x0 ;  /* 0x000000000000781c */ /* 0x000fda0003f0f008 */
[----:B-1----:R-:W-:Y:S05]  /*46c0*/  @P0 BRA `(.L_x_33) ;  /* 0x0000000000040947 */ /* 0x002fea0003800000 */
[----:B------:R-:W-:Y:S01]  /*46d0*/  BPT.TRAP 0x1 ;  /* 0x000000040000795c */ /* 0x000fe20000300000 */
.L_x_33:
[----:B------:R-:W-:Y:S02]  /*46e0*/  UISETP.GT.AND UP2, UPT, UR25, 0x1, UPT ;  /* 0x000000011900788c */ /* 0x000fe4000bf44270 */
[----:B------:R-:W-:Y:S02]  /*46f0*/  UIADD3 UR23, UR23, 0x1, URZ ;  /* 0x0000000117177890 */ /* 0x000fe4000fffe03f */
[----:B------:R-:W-:Y:S02]  /*4700*/  UIADD3 UR33, UR33, 0x1, URZ ;  /* 0x0000000121217890 */ /* 0x000fe4000fffe03f */
[----:B------:R-:W-:Y:S01]  /*4710*/  PLOP3.LUT P0, PT, PT, PT, UP2, 0x80, 0x0 ;  /* 0x000000000000781c */ /* 0x000fe20003f0f028 */
[----:B------:R-:W-:Y:S02]  /*4720*/  UISETP.NE.AND UP0, UPT, UR23, 0x5, UPT ;  /* 0x000000051700788c */ /* 0x000fe4000bf05270 */
[----:B------:R-:W-:Y:S02]  /*4730*/  UIADD3 UR9, UR25, -0x1, URZ ;  /* 0xffffffff19097890 */ /* 0x000fe4000fffe03f */
[----:B------:R-:W-:-:S02]  /*4740*/  USEL UR8, URZ, 0x1, UP0 ;  /* 0x000000013f087887 */ /* 0x000fc40008000000 */
[----:B------:R-:W-:Y:S02]  /*4750*/  UISETP.NE.AND UP1, UPT, UR33, 0x5, UPT ;  /* 0x000000052100788c */ /* 0x000fe4000bf25270 */
[----:B------:R-:W-:Y:S02]  /*4760*/  ULOP3.LUT UR24, UR24, UR8, URZ, 0x3c, !UPT ;  /* 0x0000000818187292 */ /* 0x000fe4000f8e3c3f */
[----:B------:R-:W-:Y:S02]  /*4770*/  USEL UR23, UR23, URZ, UP0 ;  /* 0x0000003f17177287 */ /* 0x000fe40008000000 */
[----:B------:R-:W-:Y:S01]  /*4780*/  USEL UR33, UR33, URZ, UP1 ;  /* 0x0000003f21217287 */ /* 0x000fe20008800000 */
[----:B------:R-:W-:Y:S01]  /*4790*/  UMOV UR8, 0x1 ;  /* 0x0000000100087882 */ /* 0x000fe20000000000 */
[----:B------:R-:W-:Y:S01]  /*47a0*/  UMOV UR25, UR9 ;  /* 0x0000000900197c82 */ /* 0x000fe20008000000 */
[----:B------:R-:W-:Y:S09]  /*47b0*/  @P0 BRA `(.L_x_34) ;  /* 0xffffffec00300947 */ /* 0x000ff2000383ffff */
.L_x_26:
[----:B------:R-:W-:-:S04]  /*47c0*/  UISETP.NE.AND UP0, UPT, UR6, URZ, UPT ;  /* 0x0000003f0600728c */ /* 0x000fc8000bf05270 */
[----:B------:R-:W-:-:S06]  /*47d0*/  USEL UR6, URZ, 0x1, !UP0 ;  /* 0x000000013f067887 */ /* 0x000fcc000c000000 */
[----:B------:R-:W-:-:S13]  /*47e0*/  ISETP.NE.AND P0, PT, RZ, UR6, PT ;  /* 0x00000006ff007c0c */ /* 0x000fda000bf05270 */
[----:B------:R-:W-:Y:S05]  /*47f0*/  @!P0 BRA `(.L_x_35) ;  /* 0x0000000c00c48947 */ /* 0x000fea0003800000 */
[----:B------:R-:W-:Y:S02]  /*4800*/  WARPGROUP.DEPBAR.LE gsb0, 0x0 ;  /* 0x00008000000079c5 */ /* 0x000fe40000010000 */
[----:B-----5:R-:W-:Y:S01]  /*4810*/  FADD R227, R25, R227 ;  /* 0x000000e319e37221 */ /* 0x020fe20000000000 */
[----:B------:R-:W-:-:S04]  /*4820*/  FADD R228, R24, R228 ;  /* 0x000000e418e47221 */ /* 0x000fc80000000000 */
[----:B------:R1:W-:Y:S04]  /*4830*/  STL [R1+0xa0], R227 ;  /* 0x0000a0e301007387 */ /* 0x0003e80000100800 */
[----:B-1----:R-:W2:Y:S04]  /*4840*/  LDL.LU R227, [R1+0x6c] ;  /* 0x00006c0001e37983 */ /* 0x002ea80000300800 */
[----:B--2---:R1:W-:Y:S04]  /*4850*/  STL [R1+0xa4], R227 ;  /* 0x0000a4e301007387 */ /* 0x0043e80000100800 */
        /* <DEDUP_REMOVED lines=52> */
[----:B-1----:R-:W2:Y:S01]  /*4ba0*/  LDL.LU R227, [R1] ;  /* 0x0000000001e37983 */ /* 0x002ea20000300800 */
[----:B------:R-:W-:Y:S01]  /*4bb0*/  FADD R226, R26, R226 ;  /* 0x000000e21ae27221 */ /* 0x000fe20000000000 */
        /* <DEDUP_REMOVED lines=97> */
[----:B--2---:R-:W-:-:S05]  /*51d0*/  FADD R227, R124, R227 ;  /* 0x000000e37ce37221 */ /* 0x004fca0000000000 */
[----:B------:R1:W-:Y:S04]  /*51e0*/  STL [R1], R227 ;  /* 0x000000e301007387 */ /* 0x0003e80000100800 */
[----:B-1----:R-:W2:Y:S02]  /*51f0*/  LDL.LU R227, [R1+0x10c] ;  /* 0x00010c0001e37983 */ /* 0x002ea40000300800 */
[----:B--2---:R-:W-:-:S05]  /*5200*/  FADD R227, R125, R227 ;  /* 0x000000e37de37221 */ /* 0x004fca0000000000 */
[----:B------:R1:W-:Y:S04]  /*5210*/  STL [R1+0x4], R227 ;  /* 0x000004e301007387 */ /* 0x0003e80000100800 */
        /* <DEDUP_REMOVED lines=78> */
[----:B-1----:R1:W5:Y:S02]  /*5700*/  LDL.LU R227, [R1+0xa0] ;  /* 0x0000a00001e37983 */ /* 0x0023640000300800 */
.L_x_35:
[----:B------:R-:W-:-:S04]  /*5710*/  IMAD.U32 R229, RZ, RZ, UR26 ;  /* 0x0000001affe57e24 */ /* 0x000fc8000f8e00ff */
[----:B------:R2:W-:Y:S01]  /*5720*/  SYNCS.ARRIVE.TRANS64.A1T0 RZ, [R229+UR28], RZ ;  /* 0x000000ffe5ff79a7 */ /* 0x0005e2000810001c */
[----:B------:R-:W-:Y:S02]  /*5730*/  WARPGROUP.DEPBAR.LE gsb0, 0x0 ;  /* 0x00008000000079c5 */ /* 0x000fe40000010000 */
[----:B------:R-:W3:Y:S02]  /*5740*/  LDC R24, c[0x0][0x28c] ;  /* 0x0000a300ff187b82 */ /* 0x000ee40000000800 */
[----:B---3--:R-:W-:-:S13]  /*5750*/  ISETP.GE.AND P0, PT, R24, 0x1, PT ;  /* 0x000000011800780c */ /* 0x008fda0003f06270 */
[----:B--2---:R-:W-:Y:S05]  /*5760*/  @!P0 BRA `(.L_x_36) ;  /* 0x0000000000688947 */ /* 0x004fea0003800000 */
[----:B------:R-:W-:-:S06]  /*5770*/  UISETP.NE.AND UP0, UPT, UR30, 0x3, UPT ;  /* 0x000000031e00788c */ /* 0x000fcc000bf05270 */
[----:B------:R-:W-:-:S13]  /*5780*/  PLOP3.LUT P0, PT, PT, PT, UP0, 0x80, 0x0 ;  /* 0x000000000000781c */ /* 0x000fda0003f0f008 */
[----:B------:R-:W-:Y:S05]  /*5790*/  @!P0 BRA `(.L_x_37) ;  /* 0x0000000000048947 */ /* 0x000fea0003800000 */
[----:B------:R-:W-:Y:S01]  /*57a0*/  BPT.TRAP 0x1 ;  /* 0x000000040000795c */ /* 0x000fe20000300000 */
.L_x_37:
[----:B-----5:R2:W-:Y:S04]  /*57b0*/  STL [R1+0xa4], R2 ;  /* 0x0000a40201007387 */ /* 0x0205e80000100800 */
[----:B--2---:R-:W2:Y:S04]  /*57c0*/  LDL R2, [R1+0x70] ;  /* 0x0000700001027983 */ /* 0x004ea80000100800 */
[----:B------:R3:W-:Y:S04]  /*57d0*/  STL [R1+0xa0], R0 ;  /* 0x0000a00001007387 */ /* 0x0007e80000100800 */
[----:B---3--:R-:W3:Y:S01]  /*57e0*/  LDL R0, [R1+0x78] ;  /* 0x0000780001007983 */ /* 0x008ee20000100800 */
[----:B--2---:R-:W-:-:S03]  /*57f0*/  ISETP.NE.AND P0, PT, R2, RZ, PT ;  /* 0x000000ff0200720c */ /* 0x004fc60003f05270 */
[----:B------:R2:W5:Y:S10]  /*5800*/  LDL.LU R2, [R1+0xa4] ;  /* 0x0000a40001027983 */ /* 0x0005740000300800 */
[----:B------:R-:W-:-:S05]  /*5810*/  VOTEU.ANY UP0, P0 ;  /* 0x00000000003f7886 */ /* 0x000fca0000000100 */
[----:B------:R-:W-:-:S06]  /*5820*/  @UP0 UIADD3 UR6, UR19, UR5, URZ ;  /* 0x0000000513060290 */ /* 0x000fcc000fffe03f */
[----:B------:R-:W-:Y:S02]  /*5830*/  IMAD.U32 R24, RZ, RZ, UR6 ;  /* 0x00000006ff187e24 */ /* 0x000fe4000f8e00ff */
[----:B------:R-:W-:Y:S02]  /*5840*/  IMAD.U32 R27, RZ, RZ, UR6 ;  /* 0x00000006ff1b7e24 */ /* 0x000fe4000f8e00ff */
[----:B------:R-:W-:-:S05]  /*5850*/  @P0 IMAD.WIDE.U32 R24, R24, -0x33333333, RZ ;  /* 0xcccccccd18180825 */ /* 0x000fca00078e00ff */
[----:B------:R-:W-:-:S05]  /*5860*/  @P0 SHF.R.U32.HI R24, RZ, 0x2, R25 ;  /* 0x00000002ff180819 */ /* 0x000fca0000011619 */
[----:B------:R-:W-:-:S05]  /*5870*/  @P0 IMAD R24, R24, -0x5, R27 ;  /* 0xfffffffb18180824 */ /* 0x000fca00078e021b */
[----:B------:R-:W-:-:S05]  /*5880*/  @P0 LEA R24, R24, UR22, 0x3 ;  /* 0x0000001618180c11 */ /* 0x000fca000f8e18ff */
[----:B------:R-:W-:-:S05]  /*5890*/  @P0 VIADD R24, R24, 0x28 ;  /* 0x0000002818180836 */ /* 0x000fca0000000000 */
[----:B---3--:R-:W-:Y:S02]  /*58a0*/  @P0 PRMT R24, R0, 0x654, R24 ;  /* 0x0000065400180816 */ /* 0x008fe40000000018 */
[----:B------:R2:W5:Y:S01]  /*58b0*/  LDL.LU R0, [R1+0xa0] ;  /* 0x0000a00001007983 */ /* 0x0005620000300800 */
[----:B------:R-:W-:Y:S01]  /*58c0*/  UISETP.GT.U32.AND UP0, UPT, UR15, 0x1, UPT ;  /* 0x000000010f00788c */ /* 0x000fe2000bf04070 */
[----:B------:R2:W-:Y:S05]  /*58d0*/  @P0 SYNCS.ARRIVE.TRANS64.RED.A1T0 RZ, [R24+URZ], RZ ;  /* 0x000000ff18ff09a7 */ /* 0x0005ea000810043f */
[----:B------:R-:W-:-:S13]  /*58e0*/  PLOP3.LUT P0, PT, PT, PT, UP0, 0x80, 0x0 ;  /* 0x000000000000781c */ /* 0x000fda0003f0f008 */
[----:B--2---:R-:W-:Y:S05]  /*58f0*/  @P0 BRA `(.L_x_36) ;  /* 0x0000000000040947 */ /* 0x004fea0003800000 */
[----:B------:R-:W-:Y:S01]  /*5900*/  BPT.TRAP 0x1 ;  /* 0x000000040000795c */ /* 0x000fe20000300000 */
.L_x_36:
[----:B-----5:R2:W-:Y:S01]  /*5910*/  STL [R1+0xa0], R0 ;  /* 0x0000a00001007387 */ /* 0x0205e20000100800 */
[----:B------:R-:W-:Y:S01]  /*5920*/  IMAD.U32 R24, RZ, RZ, UR27 ;  /* 0x0000001bff187e24 */ /* 0x000fe2000f8e00ff */
[----:B------:R-:W-:Y:S01]  /*5930*/  UIADD3 UR5, UR29, UR5, URZ ;  /* 0x000000051d057290 */ /* 0x000fe2000fffe03f */
[----:B------:R-:W3:Y:S01]  /*5940*/  LDC R35, c[0x0][0x288] ;  /* 0x0000a200ff237b82 */ /* 0x000ee20000000800 */
[----:B--2---:R-:W2:Y:S02]  /*5950*/  LDL R0, [R1+0x8c] ;  /* 0x00008c0001007983 */ /* 0x004ea40000100800 */
[----:B------:R-:W-:Y:S01]  /*5960*/  SHF.L.U32 R24, R24, 0x1f, RZ ;  /* 0x0000001f18187819 */ /* 0x000fe200000006ff */
[----:B------:R-:W-:Y:S02]  /*5970*/  UISETP.GT.U32.AND UP0, UPT, UR5, 0x4, UPT ;  /* 0x000000040500788c */ /* 0x000fe4000bf04070 */
[----:B------:R-:W-:Y:S01]  /*5980*/  UISETP.GE.U32.AND UP1, UPT, UR29, 0x5, UPT ;  /* 0x000000051d00788c */ /* 0x000fe2000bf26070 */
[----:B------:R-:W4:Y:S01]  /*5990*/  SYNCS.PHASECHK.TRANS64.TRYWAIT P0, [UR18+0x8], R24 ;  /* 0x00000818ff0075a7 */ /* 0x000f220008000152 */
[----:B------:R-:W-:-:S02]  /*59a0*/  UISETP.LT.U32.AND UP0, UPT, UR29, 0x5, UP0 ;  /* 0x000000051d00788c */ /* 0x000fc40008701070 */
[----:B------:R-:W-:Y:S02]  /*59b0*/  UIMAD.WIDE.U32 UR6, UR5, -0x33333333, URZ ;  /* 0xcccccccd050678a5 */ /* 0x000fe4000f8e003f */
[----:B------:R-:W-:Y:S02]  /*59c0*/  USEL UR8, URZ, 0x1, !UP0 ;  /* 0x000000013f087887 */ /* 0x000fe4000c000000 */
[----:B------:R-:W-:Y:S01]  /*59d0*/  USHF.R.U32.HI UR6, URZ, 0x2, UR7 ;  /* 0x000000023f067899 */ /* 0x000fe20008011607 */
[----:B--2---:R-:W-:Y:S02]  /*59e0*/  IMAD.SHL.U32 R32, R0, 0x2, RZ ;  /* 0x0000000200207824 */ /* 0x004fe400078e00ff */
[----:B------:R2:W5:Y:S01]  /*59f0*/  LDL.LU R0, [R1+0xa0] ;  /* 0x0000a00001007983 */ /* 0x0005620000300800 */
[----:B------:R-:W-:Y:S02]  /*5a00*/  ULOP3.LUT UR4, UR4, UR8, URZ, 0x3c, !UPT ;  /* 0x0000000804047292 */ /* 0x000fe4000f8e3c3f */
[----:B------:R-:W-:Y:S01]  /*5a10*/  UIMAD UR5, UR6, -0x5, UR5 ;  /* 0xfffffffb060578a4 */ /* 0x000fe2000f8e0205 */
[----:B------:R-:W-:Y:S01]  /*5a20*/  SHF.R.S32.HI R33, RZ, 0x1f, R32 ;  /* 0x0000001fff217819 */ /* 0x000fe20000011420 */
[----:B------:R-:W-:Y:S01]  /*5a30*/  @UP1 ULOP3.LUT UR4, UR4, 0x1, UR6, 0x78, !UPT ;  /* 0x0000000104041892 */ /* 0x000fe2000f8e7806 */
[----:B---34-:R-:W-:Y:S11]  /*5a40*/  @!P0 BRA `(.L_x_38) ;  /* 0x000000a800c08947 */ /* 0x018ff60003800000 */
.L_x_325:
[----:B------:R4:W-:Y:S01]  /*5a50*/  STL [R1+0xa8], R3 ;  /* 0x0000a80301007387 */ /* 0x0009e20000100800 */
[----:B------:R-:W-:Y:S01]  /*5a60*/  ULDC.64 UR6, c[0x0][0x5d0] ;  /* 0x0001740000067ab9 */ /* 0x000fe20000000a00 */
[----:B------:R-:W-:Y:S02]  /*5a70*/  ULDC UR8, c[0x0][0x284] ;  /* 0x0000a10000087ab9 */ /* 0x000fe40000000800 */
[----:B----4-:R-:W4:Y:S04]  /*5a80*/  LDL.LU R3, [R1+0x88] ;  /* 0x0000880001037983 */ /* 0x010f280000300800 */
[----:B------:R0:W-:Y:S04]  /*5a90*/  STL [R1+0xa4], R2 ;  /* 0x0000a40201007387 */ /* 0x0001e80000100800 */
[----:B0-----:R-:W2:Y:S04]  /*5aa0*/  LDL R2, [R1+0x84] ;  /* 0x0000840001027983 */ /* 0x001ea80000100800 */
[----:B-----5:R0:W-:Y:S04]  /*5ab0*/  STL [R1+0xa0], R0 ;  /* 0x0000a00001007387 */ /* 0x0201e80000100800 */
[----:B0-----:R-:W3:Y:S01]  /*5ac0*/  LDL R0, [R1+0x74] ;  /* 0x0000740001007983 */ /* 0x001ee20000100800 */
[----:B----4-:R-:W-:-:S03]  /*5ad0*/  IMAD.SHL.U32 R37, R3, 0x100, RZ ;  /* 0x0000010003257824 */ /* 0x010fc600078e00ff */
[----:B------:R0:W5:Y:S01]  /*5ae0*/  LDL.LU R3, [R1+0xa8] ;  /* 0x0000a80001037983 */ /* 0x0001620000300800 */
[----:B--2---:R-:W-:-:S03]  /*5af0*/  IMAD.SHL.U32 R34, R2, 0x40, RZ ;  /* 0x0000004002227824 */ /* 0x004fc600078e00ff */
[----:B------:R0:W5:Y:S01]  /*5b00*/  LDL.LU R2, [R1+0xa4] ;  /* 0x0000a40001027983 */ /* 0x0001620000300800 */
[----:B---3--:R-:W-:Y:S01]  /*5b10*/  SHF.R.S32.HI R38, RZ, 0x1f, R0 ;  /* 0x0000001fff267819 */ /* 0x008fe20000011400 */
[----:B------:R-:W-:-:S04]  /*5b20*/  IMAD.WIDE.U32 R24, R0, UR6, R32 ;  /* 0x0000000600187c25 */ /* 0x000fc8000f8e0020 */
[----:B------:R-:W-:-:S04]  /*5b30*/  IMAD R26, R38, UR6, RZ ;  /* 0x00000006261a7c24 */ /* 0x000fc8000f8e02ff */
[----:B------:R-:W-:Y:S02]  /*5b40*/  IMAD R27, R0, UR7, R26 ;  /* 0x00000007001b7c24 */ /* 0x000fe4000f8e021a */
[----:B------:R0:W5:Y:S01]  /*5b50*/  LDL.LU R0, [R1+0xa0] ;  /* 0x0000a00001007983 */ /* 0x0001620000300800 */
[----:B------:R-:W-:-:S04]  /*5b60*/  ISETP.GE.AND P0, PT, R34, UR8, PT ;  /* 0x0000000822007c0c */ /* 0x000fc8000bf06270 */
[C---:B------:R-:W-:Y:S02]  /*5b70*/  ISETP.GE.OR P0, PT, R37.reuse, R35, P0 ;  /* 0x000000232500720c */ /* 0x040fe40000706670 */
[----:B------:R-:W-:Y:S02]  /*5b80*/  SHF.R.S32.HI R36, RZ, 0x1f, R37 ;  /* 0x0000001fff247819 */ /* 0x000fe40000011425 */
[----:B------:R-:W-:-:S04]  /*5b90*/  IADD3 R24, P1, R37, R24, RZ ;  /* 0x0000001825187210 */ /* 0x000fc80007f3e0ff */
[----:B------:R-:W-:-:S05]  /*5ba0*/  IADD3.X R25, R36, R25, R27, P1, !PT ;  /* 0x0000001924197210 */ /* 0x000fca0000ffe41b */
[----:B0-----:R-:W-:Y:S05]  /*5bb0*/  @P0 BRA `(.L_x_39) ;  /* 0x0000008c00d40947 */ /* 0x001fea0003800000 */
[----:B------:R0:W-:Y:S01]  /*5bc0*/  STL.64 [R1+0xb0], R4 ;  /* 0x0000b00401007387 */ /* 0x0001e20000100a00 */
[----:B------:R-:W2:Y:S01]  /*5bd0*/  LDC.64 R28, c[0x0][0x5c8] ;  /* 0x00017200ff1c7b82 */ /* 0x000ea20000000a00 */
[----:B------:R-:W-:Y:S02]  /*5be0*/  ULDC.64 UR6, c[0x0][0x5c0] ;  /* 0x0001700000067ab9 */ /* 0x000fe40000000a00 */
[----:B0-----:R-:W3:Y:S04]  /*5bf0*/  LDL.64 R4, [R1+0x90] ;  /* 0x0000900001047983 */ /* 0x001ee80000100a00 */
[----:B-----5:R0:W-:Y:S04]  /*5c00*/  STL [R1+0xa8], R3 ;  /* 0x0000a80301007387 */ /* 0x0201e80000100800 */
[----:B0-----:R-:W3:Y:S04]  /*5c10*/  LDL.LU R3, [R1+0x84] ;  /* 0x0000840001037983 */ /* 0x001ee80000300800 */
[----:B------:R0:W-:Y:S04]  /*5c20*/  STL [R1+0xa4], R2 ;  /* 0x0000a40201007387 */ /* 0x0001e80000100800 */
[----:B0-----:R-:W4:Y:S04]  /*5c30*/  LDL R2, [R1+0x8c] ;  /* 0x00008c0001027983 */ /* 0x001f280000100800 */
[----:B------:R0:W-:Y:S04]  /*5c40*/  STL [R1+0xa0], R0 ;  /* 0x0000a00001007387 */ /* 0x0001e80000100800 */
[----:B0-----:R-:W4:Y:S01]  /*5c50*/  LDL R0, [R1+0x98] ;  /* 0x0000980001007983 */ /* 0x001f220000100800 */
[----:B---3--:R-:W-:-:S03]  /*5c60*/  IMAD.WIDE R30, R3, 0x40, R4 ;  /* 0x00000040031e7825 */ /* 0x008fc600078e0204 */
[----:B------:R0:W5:Y:S01]  /*5c70*/  LDL.LU.64 R4, [R1+0xb0] ;  /* 0x0000b00001047983 */ /* 0x0001620000300a00 */
[-C--:B--2---:R-:W-:Y:S02]  /*5c80*/  IMAD R26, R31, R28.reuse, RZ ;  /* 0x0000001c1f1a7224 */ /* 0x084fe400078e02ff */
[C---:B------:R-:W-:Y:S01]  /*5c90*/  IMAD.WIDE.U32 R24, R30.reuse, R28, R24 ;  /* 0x0000001c1e187225 */ /* 0x040fe200078e0018 */
[----:B------:R0:W5:Y:S03]  /*5ca0*/  LDL.LU R3, [R1+0xa8] ;  /* 0x0000a80001037983 */ /* 0x0001660000300800 */
[----:B------:R-:W-:Y:S01]  /*5cb0*/  IMAD R27, R30, R29, R26 ;  /* 0x0000001d1e1b7224 */ /* 0x000fe200078e021a */
[----:B------:R-:W-:Y:S02]  /*5cc0*/  LEA R26, P0, R28, R24, 0x3 ;  /* 0x000000181c1a7211 */ /* 0x000fe400078018ff */
[----:B------:R-:W-:Y:S01]  /*5cd0*/  IADD3 R24, P1, R24, UR6, RZ ;  /* 0x0000000618187c10 */ /* 0x000fe2000ff3e0ff */
[----:B------:R-:W-:Y:S01]  /*5ce0*/  IMAD.IADD R27, R25, 0x1, R27 ;  /* 0x00000001191b7824 */ /* 0x000fe200078e021b */
[----:B------:R-:W-:-:S04]  /*5cf0*/  IADD3 R26, P3, R26, UR6, RZ ;  /* 0x000000061a1a7c10 */ /* 0x000fc8000ff7e0ff */
[----:B------:R-:W-:Y:S01]  /*5d00*/  LEA.HI.X R29, R28, R27, R29, 0x3, P0 ;  /* 0x0000001b1c1d7211 */ /* 0x000fe200000f1c1d */
[----:B----4-:R-:W-:Y:S01]  /*5d10*/  IMAD R28, R2, -0x2, R35 ;  /* 0xfffffffe021c7824 */ /* 0x010fe200078e0223 */
[----:B------:R-:W-:Y:S01]  /*5d20*/  FSETP.NEU.AND P0, PT, RZ, UR31, PT ;  /* 0x0000001fff007c0b */ /* 0x000fe2000bf0d000 */
[----:B------:R0:W5:Y:S01]  /*5d30*/  LDL.LU R2, [R1+0xa4] ;  /* 0x0000a40001027983 */ /* 0x0001620000300800 */
[----:B------:R-:W-:Y:S01]  /*5d40*/  IADD3.X R25, R27, UR7, RZ, P1, !PT ;  /* 0x000000071b197c10 */ /* 0x000fe20008ffe4ff */
[----:B------:R-:W-:Y:S01]  /*5d50*/  BSSY B0, `(.L_x_39) ;  /* 0x00008db000007945 */ /* 0x000fe20003800000 */
[----:B------:R-:W-:Y:S01]  /*5d60*/  IADD3.X R27, R29, UR7, RZ, P3, !PT ;  /* 0x000000071d1b7c10 */ /* 0x000fe20009ffe4ff */
[----:B------:R-:W-:Y:S02]  /*5d70*/  IMAD.IADD R39, R0, 0x1, -R34 ;  /* 0x0000000100277824 */ /* 0x000fe400078e0a22 */
[----:B------:R0:W5:Y:S01]  /*5d80*/  LDL.LU R0, [R1+0xa0] ;  /* 0x0000a00001007983 */ /* 0x0001620000300800 */
[----:B------:R-:W-:-:S05]  /*5d90*/  IMAD.IADD R34, R28, 0x1, -R37 ;  /* 0x000000011c227824 */ /* 0x000fca00078e0a25 */
[----:B------:R-:W-:Y:S05]  /*5da0*/  @!P0 BRA `(.L_x_40) ;  /* 0x0000006800dc8947 */ /* 0x000fea0003800000 */
[----:B-----5:R2:W-:Y:S01]  /*5db0*/  STL [R1+0xa0], R0 ;  /* 0x0000a00001007387 */ /* 0x0205e20000100800 */
[----:B------:R-:W-:Y:S01]  /*5dc0*/  ULDC.64 UR6, c[0x0][0x5b8] ;  /* 0x00016e0000067ab9 */ /* 0x000fe20000000a00 */
[----:B------:R-:W-:Y:S02]  /*5dd0*/  ULDC.64 UR8, c[0x0][0x5a8] ;  /* 0x00016a0000087ab9 */ /* 0x000fe40000000a00 */
[----:B--2---:R-:W2:Y:S01]  /*5de0*/  LDL.LU R0, [R1+0x74] ;  /* 0x0000740001007983 */ /* 0x004ea20000300800 */
[----:B------:R-:W-:Y:S01]  /*5df0*/  IMAD R28, R38, UR6, RZ ;  /* 0x00000006261c7c24 */ /* 0x000fe2000f8e02ff */
[----:B------:R-:W-:Y:S01]  /*5e00*/  BSSY B1, `(.L_x_41) ;  /* 0x0000011000017945 */ /* 0x000fe20003800000 */
[----:B--2---:R-:W-:-:S04]  /*5e10*/  IMAD.WIDE.U32 R32, R0, UR6, R32 ;  /* 0x0000000600207c25 */ /* 0x004fc8000f8e0020 */
[----:B------:R-:W-:Y:S01]  /*5e20*/  IMAD R29, R0, UR7, R28 ;  /* 0x00000007001d7c24 */ /* 0x000fe2000f8e021c */
[----:B------:R-:W-:Y:S01]  /*5e30*/  IADD3 R32, P0, R37, R32, RZ ;  /* 0x0000002025207210 */ /* 0x000fe20007f1e0ff */
[----:B------:R2:W5:Y:S01]  /*5e40*/  LDL.LU R0, [R1+0xa0] ;  /* 0x0000a00001007983 */ /* 0x0005620000300800 */
[----:B------:R-:W-:Y:S02]  /*5e50*/  ULDC.64 UR6, c[0x0][0x5b0] ;  /* 0x00016c0000067ab9 */ /* 0x000fe40000000a00 */
[----:B------:R-:W-:Y:S01]  /*5e60*/  IADD3.X R33, R36, R33, R29, P0, !PT ;  /* 0x0000002124217210 */ /* 0x000fe200007fe41d */
[----:B------:R-:W-:Y:S01]  /*5e70*/  IMAD R35, R31, UR6, RZ ;  /* 0x000000061f237c24 */ /* 0x000fe2000f8e02ff */
[----:B------:R-:W-:Y:S01]  /*5e80*/  ISETP.GE.AND P0, PT, R39, 0x1, PT ;  /* 0x000000012700780c */ /* 0x000fe20003f06270 */
[----:B------:R-:W-:-:S03]  /*5e90*/  IMAD.WIDE.U32 R28, R30, UR6, R32 ;  /* 0x000000061e1c7c25 */ /* 0x000fc6000f8e0020 */
[----:B------:R-:W-:Y:S01]  /*5ea0*/  ISETP.LT.OR P4, PT, R34, 0x1, !P0 ;  /* 0x000000012200780c */ /* 0x000fe20004781670 */
[----:B------:R-:W-:Y:S01]  /*5eb0*/  IMAD R35, R30, UR7, R35 ;  /* 0x000000071e237c24 */ /* 0x000fe2000f8e0223 */
[----:B------:R-:W-:-:S04]  /*5ec0*/  IADD3 R28, P1, R28, UR8, RZ ;  /* 0x000000081c1c7c10 */ /* 0x000fc8000ff3e0ff */
[--C-:B------:R-:W-:Y:S02]  /*5ed0*/  IADD3.X R29, R29, UR9, R35.reuse, P1, !PT ;  /* 0x000000091d1d7c10 */ /* 0x100fe40008ffe423 */
[----:B------:R-:W-:-:S05]  /*5ee0*/  PRMT R35, RZ, 0x7610, R35 ;  /* 0x00007610ff237816 */ /* 0x000fca0000000023 */
[----:B--2---:R-:W-:Y:S05]  /*5ef0*/  @P4 BRA `(.L_x_42) ;  /* 0x0000000000044947 */ /* 0x004fea0003800000 */
[----:B------:R2:W5:Y:S02]  /*5f00*/  LDG.E.U8 R35, desc[UR20][R28.64] ;  /* 0x000000141c237981 */ /* 0x000564000c1e1100 */
.L_x_42:
[----:B------:R-:W-:Y:S05]  /*5f10*/  BSYNC B1 ;  /* 0x0000000000017941 */ /* 0x000fea0003800000 */
.L_x_41:
[----:B-----5:R-:W-:Y:S01]  /*5f20*/  LOP3.LUT R35, R35, 0xff, RZ, 0xc0, !PT ;  /* 0x000000ff23237812 */ /* 0x020fe200078ec0ff */
[----:B------:R-:W-:Y:S01]  /*5f30*/  BSSY B1, `(.L_x_43) ;  /* 0x000000b000017945 */ /* 0x000fe20003800000 */
[----:B------:R-:W-:Y:S02]  /*5f40*/  ISETP.LT.OR P3, PT, R34, 0x2, !P0 ;  /* 0x000000022200780c */ /* 0x000fe40004761670 */
[----:B------:R-:W-:-:S05]  /*5f50*/  F2FP.F16.E5M2.UNPACK_B R35, R35 ;  /* 0x00000023ff23723e */ /* 0x000fca00020004ff */
[----:B------:R-:W-:-:S05]  /*5f60*/  HADD2.F32 R35, -RZ, R35.H0_H0 ;  /* 0x20000023ff237230 */ /* 0x000fca0000004100 */
[----:B------:R-:W-:-:S04]  /*5f70*/  FMUL R35, R35, UR31 ;  /* 0x0000001f23237c20 */ /* 0x000fc80008400000 */
[----:B------:R-:W-:-:S05]  /*5f80*/  FFMA R35, R228, UR32, R35 ;  /* 0x00000020e4237c23 */ /* 0x000fca0008000023 */
[----:B------:R-:W-:Y:S02]  /*5f90*/  F2FP.SATFINITE.E5M2.F32.PACK_AB_MERGE_C R37, RZ, R35, RZ ;  /* 0x00000023ff25723e */ /* 0x000fe400048060ff */
[----:B------:R-:W-:-:S03]  /*5fa0*/  PRMT R35, RZ, 0x7610, R35 ;  /* 0x00007610ff237816 */ /* 0x000fc60000000023 */
[----:B------:R3:W-:Y:S01]  /*5fb0*/  @!P4 STG.E.U8 desc[UR20][R24.64], R37 ;  /* 0x000000251800c986 */ /* 0x0007e2000c101114 */
[----:B------:R-:W-:Y:S05]  /*5fc0*/  @P3 BRA `(.L_x_44) ;  /* 0x0000000000043947 */ /* 0x000fea0003800000 */
[----:B------:R4:W5:Y:S02]  /*5fd0*/  LDG.E.U8 R35, desc[UR20][R28.64+0x1] ;  /* 0x000001141c237981 */ /* 0x000964000c1e1100 */
.L_x_44:
[----:B------:R-:W-:Y:S05]  /*5fe0*/  BSYNC B1 ;  /* 0x0000000000017941 */ /* 0x000fea0003800000 */
.L_x_43:
[----:B-----5:R-:W-:Y:S01]  /*5ff0*/  LOP3.LUT R35, R35, 0xff, RZ, 0xc0, !PT ;  /* 0x000000ff23237812 */ /* 0x020fe200078ec0ff */
[----:B------:R-:W-:Y:S01]  /*6000*/  BSSY B1, `(.L_x_45) ;  /* 0x0000013000017945 */ /* 0x000fe20003800000 */
[----:B---3--:R-:W-:Y:S02]  /*6010*/  IADD3 R37, P1, R30, 0x8, RZ ;  /* 0x000000081e257810 */ /* 0x008fe40007f3e0ff */
[----:B------:R-:W-:-:S03]  /*6020*/  F2FP.F16.E5M2.UNPACK_B R35, R35 ;  /* 0x00000023ff23723e */ /* 0x000fc600020004ff */
[----:B------:R-:W-:Y:S01]  /*6030*/  IMAD.X R31, RZ, RZ, R31, P1 ;  /* 0x000000ffff1f7224 */ /* 0x000fe200008e061f */
[----:B------:R-:W-:Y:S01]  /*6040*/  ISETP.GE.AND P1, PT, R39, 0x9, PT ;  /* 0x000000092700780c */ /* 0x000fe20003f26270 */
[----:B------:R-:W-:Y:S02]  /*6050*/  HADD2.F32 R35, -RZ, R35.H0_H0 ;  /* 0x20000023ff237230 */ /* 0x000fe40000004100 */
[----:B------:R-:W-:Y:S01]  /*6060*/  IMAD R36, R31, UR6, RZ ;  /* 0x000000061f247c24 */ /* 0x000fe2000f8e02ff */
[----:B------:R-:W-:Y:S01]  /*6070*/  ISETP.LT.OR P5, PT, R34, 0x1, !P1 ;  /* 0x000000012200780c */ /* 0x000fe20004fa1670 */
[----:B------:R-:W-:-:S04]  /*6080*/  IMAD.WIDE.U32 R32, R37, UR6, R32 ;  /* 0x0000000625207c25 */ /* 0x000fc8000f8e0020 */
[----:B------:R-:W-:Y:S01]  /*6090*/  FMUL R30, R35, UR31 ;  /* 0x0000001f231e7c20 */ /* 0x000fe20008400000 */
[----:B------:R-:W-:-:S03]  /*60a0*/  IMAD R37, R37, UR7, R36 ;  /* 0x0000000725257c24 */ /* 0x000fc6000f8e0224 */
[----:B------:R-:W-:Y:S01]  /*60b0*/  FFMA R227, R227, UR32, R30 ;  /* 0x00000020e3e37c23 */ /* 0x000fe2000800001e */
[----:B------:R-:W-:Y:S02]  /*60c0*/  IADD3 R30, P4, R32, UR8, RZ ;  /* 0x00000008201e7c10 */ /* 0x000fe4000ff9e0ff */
[----:B------:R-:W-:Y:S02]  /*60d0*/  PRMT R32, RZ, 0x7610, R32 ;  /* 0x00007610ff207816 */ /* 0x000fe40000000020 */
[----:B------:R-:W-:Y:S02]  /*60e0*/  F2FP.SATFINITE.E5M2.F32.PACK_AB_MERGE_C R227, RZ, R227, RZ ;  /* 0x000000e3ffe3723e */ /* 0x000fe400048060ff */
[----:B------:R-:W-:-:S03]  /*60f0*/  IADD3.X R31, R33, UR9, R37, P4, !PT ;  /* 0x00000009211f7c10 */ /* 0x000fc6000a7fe425 */
[----:B------:R3:W-:Y:S01]  /*6100*/  @!P3 STG.E.U8 desc[UR20][R24.64+0x1], R227 ;  /* 0x000001e31800b986 */ /* 0x0007e2000c101114 */
[----:B------:R-:W-:Y:S05]  /*6110*/  @P5 BRA `(.L_x_46) ;  /* 0x0000000000045947 */ /* 0x000fea0003800000 */
[----:B------:R0:W5:Y:S02]  /*6120*/  LDG.E.U8 R32, desc[UR20][R30.64] ;  /* 0x000000141e207981 */ /* 0x000164000c1e1100 */
.L_x_46:
[----:B------:R-:W-:Y:S05]  /*6130*/  BSYNC B1 ;  /* 0x0000000000017941 */ /* 0x000fea0003800000 */
.L_x_45:
[----:B-----5:R-:W-:Y:S01]  /*6140*/  LOP3.LUT R32, R32, 0xff, RZ, 0xc0, !PT ;  /* 0x000000ff20207812 */ /* 0x020fe200078ec0ff */
[----:B------:R-:W-:Y:S01]  /*6150*/  BSSY B1, `(.L_x_47) ;  /* 0x000000b000017945 */ /* 0x000fe20003800000 */
[----:B------:R-:W-:Y:S02]  /*6160*/  ISETP.LT.OR P3, PT, R34, 0x2, !P1 ;  /* 0x000000022200780c */ /* 0x000fe40004f61670 */
[----:B------:R-:W-:-:S05]  /*6170*/  F2FP.F16.E5M2.UNPACK_B R32, R32 ;  /* 0x00000020ff20723e */ /* 0x000fca00020004ff */
[----:B------:R-:W-:-:S05]  /*6180*/  HADD2.F32 R32, -RZ, R32.H0_H0 ;  /* 0x20000020ff207230 */ /* 0x000fca0000004100 */
[----:B------:R-:W-:Y:S01]  /*6190*/  FMUL R33, R32, UR31 ;  /* 0x0000001f20217c20 */ /* 0x000fe20008400000 */
[----:B------:R-:W-:-:S03]  /*61a0*/  PRMT R32, RZ, 0x7610, R32 ;  /* 0x00007610ff207816 */ /* 0x000fc60000000020 */
[----:B------:R-:W-:-:S05]  /*61b0*/  FFMA R33, R226, UR32, R33 ;  /* 0x00000020e2217c23 */ /* 0x000fca0008000021 */
[----:B------:R-:W-:-:S05]  /*61c0*/  F2FP.SATFINITE.E5M2.F32.PACK_AB_MERGE_C R33, RZ, R33, RZ ;  /* 0x00000021ff21723e */ /* 0x000fca00048060ff */
[----:B------:R0:W-:Y:S01]  /*61d0*/  @!P5 STG.E.U8 desc[UR20][R26.64], R33 ;  /* 0x000000211a00d986 */ /* 0x0001e2000c101114 */
[----:B------:R-:W-:Y:S05]  /*61e0*/  @P3 BRA `(.L_x_48) ;  /* 0x0000000000043947 */ /* 0x000fea0003800000 */
[----:B------:R0:W5:Y:S02]  /*61f0*/  LDG.E.U8 R32, desc[UR20][R30.64+0x1] ;  /* 0x000001141e207981 */ /* 0x000164000c1e1100 */
.L_x_48:
[----:B------:R-:W-:Y:S05]  /*6200*/  BSYNC B1 ;  /* 0x0000000000017941 */ /* 0x000fea0003800000 */
.L_x_47:
[----:B-----5:R-:W-:Y:S01]  /*6210*/  LOP3.LUT R32, R32, 0xff, RZ, 0xc0, !PT ;  /* 0x000000ff20207812 */ /* 0x020fe200078ec0ff */
[----:B------:R-:W-:Y:S01]  /*6220*/  BSSY B1, `(.L_x_49) ;  /* 0x000000b000017945 */ /* 0x000fe20003800000 */
[----:B------:R-:W-:Y:S02]  /*6230*/  ISETP.LT.OR P4, PT, R34, 0x9, !P0 ;  /* 0x000000092200780c */ /* 0x000fe40004781670 */
[----:B------:R-:W-:-:S05]  /*6240*/  F2FP.F16.E5M2.UNPACK_B R32, R32 ;  /* 0x00000020ff20723e */ /* 0x000fca00020004ff */
[----:B------:R-:W-:-:S05]  /*6250*/  HADD2.F32 R32, -RZ, R32.H0_H0 ;  /* 0x20000020ff207230 */ /* 0x000fca0000004100 */
[----:B------:R-:W-:-:S04]  /*6260*/  FMUL R32, R32, UR31 ;  /* 0x0000001f20207c20 */ /* 0x000fc80008400000 */
[----:B------:R-:W-:-:S05]  /*6270*/  FFMA R32, R225, UR32, R32 ;  /* 0x00000020e1207c23 */ /* 0x000fca0008000020 */
[----:B0-----:R-:W-:Y:S02]  /*6280*/  F2FP.SATFINITE.E5M2.F32.PACK_AB_MERGE_C R33, RZ, R32, RZ ;  /* 0x00000020ff21723e */ /* 0x001fe400048060ff */
[----:B------:R-:W-:-:S03]  /*6290*/  PRMT R32, RZ, 0x7610, R32 ;  /* 0x00007610ff207816 */ /* 0x000fc60000000020 */
[----:B------:R0:W-:Y:S01]  /*62a0*/  @!P3 STG.E.U8 desc[UR20][R26.64+0x1], R33 ;  /* 0x000001211a00b986 */ /* 0x0001e2000c101114 */
[----:B------:R-:W-:Y:S05]  /*62b0*/  @P4 BRA `(.L_x_50) ;  /* 0x0000000000044947 */ /* 0x000fea0003800000 */
[----:B------:R0:W5:Y:S02]  /*62c0*/  LDG.E.U8 R32, desc[UR20][R28.64+0x8] ;  /* 0x000008141c207981 */ /* 0x000164000c1e1100 */
.L_x_50:
[----:B------:R-:W-:Y:S05]  /*62d0*/  BSYNC B1 ;  /* 0x0000000000017941 */ /* 0x000fea0003800000 */
.L_x_49:
[----:B-----5:R-:W-:Y:S01]  /*62e0*/  LOP3.LUT R32, R32, 0xff, RZ, 0xc0, !PT ;  /* 0x000000ff20207812 */ /* 0x020fe200078ec0ff */
[----:B------:R-:W-:Y:S01]  /*62f0*/  BSSY B1, `(.L_x_51) ;  /* 0x000000b000017945 */ /* 0x000fe20003800000 */
[----:B------:R-:W-:Y:S02]  /*6300*/  ISETP.LT.OR P3, PT, R34, 0xa, !P0 ;  /* 0x0000000a2200780c */ /* 0x000fe40004761670 */
[----:B------:R-:W-:-:S05]  /*6310*/  F2FP.F16.E5M2.UNPACK_B R32, R32 ;  /* 0x00000020ff20723e */ /* 0x000fca00020004ff */
[----:B------:R-:W-:-:S05]  /*6320*/  HADD2.F32 R32, -RZ, R32.H0_H0 ;  /* 0x20000020ff207230 */ /* 0x000fca0000004100 */
[----:B0-----:R-:W-:Y:S01]  /*6330*/  FMUL R33, R32, UR31 ;  /* 0x0000001f20217c20 */ /* 0x001fe20008400000 */
[----:B------:R-:W-:-:S03]  /*6340*/  PRMT R32, RZ, 0x7610, R32 ;  /* 0x00007610ff207816 */ /* 0x000fc60000000020 */
[----:B------:R-:W-:-:S05]  /*6350*/  FFMA R33, R224, UR32, R33 ;  /* 0x00000020e0217c23 */ /* 0x000fca0008000021 */
[----:B------:R-:W-:-:S05]  /*6360*/  F2FP.SATFINITE.E5M2.F32.PACK_AB_MERGE_C R33, RZ, R33, RZ ;  /* 0x00000021ff21723e */ /* 0x000fca00048060ff */
[----:B------:R0:W-:Y:S01]  /*6370*/  @!P4 STG.E.U8 desc[UR20][R24.64+0x8], R33 ;  /* 0x000008211800c986 */ /* 0x0001e2000c101114 */
[----:B------:R-:W-:Y:S05]  /*6380*/  @P3 BRA `(.L_x_52) ;  /* 0x0000000000043947 */ /* 0x000fea0003800000 */
[----:B------:R0:W5:Y:S02]  /*6390*/  LDG.E.U8 R32, desc[UR20][R28.64+0x9] ;  /* 0x000009141c207981 */ /* 0x000164000c1e1100 */
.L_x_52:
[----:B------:R-:W-:Y:S05]  /*63a0*/  BSYNC B1 ;  /* 0x0000000000017941 */ /* 0x000fea0003800000 */
.L_x_51:
        /* <DEDUP_REMOVED lines=12> */
.L_x_54:
[----:B------:R-:W-:Y:S05]  /*6470*/  BSYNC B1 ;  /* 0x0000000000017941 */ /* 0x000fea0003800000 */
.L_x_53:
        /* <DEDUP_REMOVED lines=12> */
.L_x_56:
[----:B------:R-:W-:Y:S05]  /*6540*/  BSYNC B1 ;  /* 0x0000000000017941 */ /* 0x000fea0003800000 */
.L_x_55:
        /* <DEDUP_REMOVED lines=12> */
.L_x_58:
[----:B------:R-:W-:Y:S05]  /*6610*/  BSYNC B1 ;  /* 0x0000000000017941 */ /* 0x000fea0003800000 */
.L_x_57:
        /* <DEDUP_REMOVED lines=12> */
.L_x_60:
[----:B------:R-:W-:Y:S05]  /*66e0*/  BSYNC B1 ;  /* 0x0000000000017941 */ /* 0x000fea0003800000 */
.L_x_59:
        /* <DEDUP_REMOVED lines=12> */
.L_x_62:
[----:B------:R-:W-:Y:S05]  /*67b0*/  BSYNC B1 ;  /* 0x0000000000017941 */ /* 0x000fea0003800000 */
.L_x_61:
        /* <DEDUP_REMOVED lines=12> */
.L_x_64:
[----:B------:R-:W-:Y:S05]  /*6880*/  BSYNC B1 ;  /* 0x0000000000017941 */ /* 0x000fea0003800000 */
.L_x_63:
        /* <DEDUP_REMOVED lines=12> */
.L_x_66:
[----:B------:R-:W-:Y:S05]  /*6950*/  BSYNC B1 ;  /* 0x0000000000017941 */ /* 0x000fea0003800000 */
.L_x_65:
        /* <DEDUP_REMOVED lines=12> */
.L_x_68:
[----:B------:R-:W-:Y:S05]  /*6a20*/  BSYNC B1 ;  /* 0x0000000000017941 */ /* 0x000fea0003800000 */
.L_x_67:
        /* <DEDUP_REMOVED lines=12> */
.L_x_70:
[----:B------:R-:W-:Y:S05]  /*6af0*/  BSYNC B1 ;  /* 0x0000000000017941 */ /* 0x000fea0003800000 */
.L_x_69:
        /* <DEDUP_REMOVED lines=12> */
.L_x_72:
[----:B------:R-:W-:Y:S05]  /*6bc0*/  BSYNC B1 ;  /* 0x0000000000017941 */ /* 0x000fea0003800000 */
.L_x_71:
        /* <DEDUP_REMOVED lines=12> */
.L_x_74:
[----:B------:R-:W-:Y:S05]  /*6c90*/  BSYNC B1 ;  /* 0x0000000000017941 */ /* 0x000fea0003800000 */
.L_x_73:
        /* <DEDUP_REMOVED lines=12> */
.L_x_76:
[----:B------:R-:W-:Y:S05]  /*6d60*/  BSYNC B1 ;  /* 0x0000000000017941 */ /* 0x000fea0003800000 */
.L_x_75:
        /* <DEDUP_REMOVED lines=12> */
.L_x_78:
[----:B------:R-:W-:Y:S05]  /*6e30*/  BSYNC B1 ;  /* 0x0000000000017941 */ /* 0x000fea0003800000 */
.L_x_77:
        /* <DEDUP_REMOVED lines=12> */
.L_x_80:
[----:B------:R-:W-:Y:S05]  /*6f00*/  BSYNC B1 ;  /* 0x0000000000017941 */ /* 0x000fea0003800000 */
.L_x_79:
        /* <DEDUP_REMOVED lines=12> */
.L_x_82:
[----:B------:R-:W-:Y:S05]  /*6fd0*/  BSYNC B1 ;  /* 0x0000000000017941 */ /* 0x000fea0003800000 */
.L_x_81:
        /* <DEDUP_REMOVED lines=12> */
.L_x_84:
[----:B------:R-:W-:Y:S05]  /*70a0*/  BSYNC B1 ;  /* 0x0000000000017941 */ /* 0x000fea0003800000 */
.L_x_83:
        /* <DEDUP_REMOVED lines=12> */
.L_x_86:
[----:B------:R-:W-:Y:S05]  /*7170*/  BSYNC B1 ;  /* 0x0000000000017941 */ /* 0x000fea0003800000 */
.L_x_85:
        /* <DEDUP_REMOVED lines=12> */
.L_x_88:
[----:B------:R-:W-:Y:S05]  /*7240*/  BSYNC B1 ;  /* 0x0000000000017941 */ /* 0x000fea0003800000 */
.L_x_87:
        /* <DEDUP_REMOVED lines=12> */
.L_x_90:
[----:B------:R-:W-:Y:S05]  /*7310*/  BSYNC B1 ;  /* 0x0000000000017941 */ /* 0x000fea0003800000 */
.L_x_89:
        /* <DEDUP_REMOVED lines=12> */
.L_x_92:
[----:B------:R-:W-:Y:S05]  /*73e0*/  BSYNC B1 ;  /* 0x0000000000017941 */ /* 0x000fea0003800000 */
.L_x_91:
        /* <DEDUP_REMOVED lines=12> */
.L_x_94:
[----:B------:R-:W-:Y:S05]  /*74b0*/  BSYNC B1 ;  /* 0x0000000000017941 */ /* 0x000fea0003800000 */
.L_x_93:
        /* <DEDUP_REMOVED lines=12> */
.L_x_96:
[----:B------:R-:W-:Y:S05]  /*7580*/  BSYNC B1 ;  /* 0x0000000000017941 */ /* 0x000fea0003800000 */
.L_x_95:
        /* <DEDUP_REMOVED lines=12> */
.L_x_98:
[----:B------:R-:W-:Y:S05]  /*7650*/  BSYNC B1 ;  /* 0x0000000000017941 */ /* 0x000fea0003800000 */
.L_x_97:
        /* <DEDUP_REMOVED lines=12> */
.L_x_100:
[----:B------:R-:W-:Y:S05]  /*7720*/  BSYNC B1 ;  /* 0x0000000000017941 */ /* 0x000fea0003800000 */
.L_x_99:
        /* <DEDUP_REMOVED lines=12> */
.L_x_102:
[----:B------:R-:W-:Y:S05]  /*77f0*/  BSYNC B1 ;  /* 0x0000000000017941 */ /* 0x000fea0003800000 */
.L_x_101:
        /* <DEDUP_REMOVED lines=12> */
.L_x_104:
[----:B------:R-:W-:Y:S05]  /*78c0*/  BSYNC B1 ;  /* 0x0000000000017941 */ /* 0x000fea0003800000 */
.L_x_103:
        /* <DEDUP_REMOVED lines=12> */
.L_x_106:
[----:B------:R-:W-:Y:S05]  /*7990*/  BSYNC B1 ;  /* 0x0000000000017941 */ /* 0x000fea0003800000 */
.L_x_105:
        /* <DEDUP_REMOVED lines=12> */
.L_x_108:
[----:B------:R-:W-:Y:S05]  /*7a60*/  BSYNC B1 ;  /* 0x0000000000017941 */ /* 0x000fea0003800000 */
.L_x_107:
        /* <DEDUP_REMOVED lines=12> */
.L_x_110:
[----:B------:R-:W-:Y:S05]  /*7b30*/  BSYNC B1 ;  /* 0x0000000000017941 */ /* 0x000fea0003800000 */
.L_x_109:
        /* <DEDUP_REMOVED lines=12> */
.L_x_112:
[----:B------:R-:W-:Y:S05]  /*7c00*/  BSYNC B1 ;  /* 0x0000000000017941 */ /* 0x000fea0003800000 */
.L_x_111:
        /* <DEDUP_REMOVED lines=12> */
.L_x_114:
[----:B------:R-:W-:Y:S05]  /*7cd0*/  BSYNC B1 ;  /* 0x0000000000017941 */ /* 0x000fea0003800000 */
.L_x_113:
        /* <DEDUP_REMOVED lines=12> */
.L_x_116:
[----:B------:R-:W-:Y:S05]  /*7da0*/  BSYNC B1 ;  /* 0x0000000000017941 */ /* 0x000fea0003800000 */
.L_x_115:
        /* <DEDUP_REMOVED lines=12> */
.L_x_118:
[----:B------:R-:W-:Y:S05]  /*7e70*/  BSYNC B1 ;  /* 0x0000000000017941 */ /* 0x000fea0003800000 */
.L_x_117:
        /* <DEDUP_REMOVED lines=12> */
.L_x_120:
[----:B------:R-:W-:Y:S05]  /*7f40*/  BSYNC B1 ;  /* 0x0000000000017941 */ /* 0x000fea0003800000 */
.L_x_119:
        /* <DEDUP_REMOVED lines=12> */
.L_x_122:
[----:B------:R-:W-:Y:S05]  /*8010*/  BSYNC B1 ;  /* 0x0000000000017941 */ /* 0x000fea0003800000 */
.L_x_121:
        /* <DEDUP_REMOVED lines=12> */
.L_x_124:
[----:B------:R-:W-:Y:S05]  /*80e0*/  BSYNC B1 ;  /* 0x0000000000017941 */ /* 0x000fea0003800000 */
.L_x_123:
        /* <DEDUP_REMOVED lines=12> */
.L_x_126:
[----:B------:R-:W-:Y:S05]  /*81b0*/  BSYNC B1 ;  /* 0x0000000000017941 */ /* 0x000fea0003800000 */
.L_x_125:
        /* <DEDUP_REMOVED lines=12> */
.L_x_128:
[----:B------:R-:W-:Y:S05]  /*8280*/  BSYNC B1 ;  /* 0x0000000000017941 */ /* 0x000fea0003800000 */
.L_x_127:
        /* <DEDUP_REMOVED lines=12> */
.L_x_130:
[----:B------:R-:W-:Y:S05]  /*8350*/  BSYNC B1 ;  /* 0x0000000000017941 */ /* 0x000fea0003800000 */
.L_x_129:
        /* <DEDUP_REMOVED lines=12> */
.L_x_132:
[----:B------:R-:W-:Y:S05]  /*8420*/  BSYNC B1 ;  /* 0x0000000000017941 */ /* 0x000fea0003800000 */
.L_x_131:
        /* <DEDUP_REMOVED lines=12> */
.L_x_134:
[----:B------:R-:W-:Y:S05]  /*84f0*/  BSYNC B1 ;  /* 0x0000000000017941 */ /* 0x000fea0003800000 */
.L_x_133:
        /* <DEDUP_REMOVED lines=12> */
.L_x_136:
[----:B------:R-:W-:Y:S05]  /*85c0*/  BSYNC B1 ;  /* 0x0000000000017941 */ /* 0x000fea0003800000 */
.L_x_135:
        /* <DEDUP_REMOVED lines=12> */
.L_x_138:
[----:B------:R-:W-:Y:S05]  /*8690*/  BSYNC B1 ;  /* 0x0000000000017941 */ /* 0x000fea0003800000 */
.L_x_137:
        /* <DEDUP_REMOVED lines=12> */
.L_x_140:
[----:B------:R-:W-:Y:S05]  /*8760*/  BSYNC B1 ;  /* 0x0000000000017941 */ /* 0x000fea0003800000 */
.L_x_139:
        /* <DEDUP_REMOVED lines=12> */
.L_x_142:
[----:B------:R-:W-:Y:S05]  /*8830*/  BSYNC B1 ;  /* 0x0000000000017941 */ /* 0x000fea0003800000 */
.L_x_141:
        /* <DEDUP_REMOVED lines=12> */
.L_x_144:
[----:B------:R-:W-:Y:S05]  /*8900*/  BSYNC B1 ;  /* 0x0000000000017941 */ /* 0x000fea0003800000 */
.L_x_143:
        /* <DEDUP_REMOVED lines=12> */
.L_x_146:
[----:B------:R-:W-:Y:S05]  /*89d0*/  BSYNC B1 ;  /* 0x0000000000017941 */ /* 0x000fea0003800000 */
.L_x_145:
        /* <DEDUP_REMOVED lines=12> */
.L_x_148:
[----:B------:R-:W-:Y:S05]  /*8aa0*/  BSYNC B1 ;  /* 0x0000000000017941 */ /* 0x000fea0003800000 */
.L_x_147:
        /* <DEDUP_REMOVED lines=12> */
.L_x_150:
[----:B------:R-:W-:Y:S05]  /*8b70*/  BSYNC B1 ;  /* 0x0000000000017941 */ /* 0x000fea0003800000 */
.L_x_149:
        /* <DEDUP_REMOVED lines=12> */
.L_x_152:
[----:B------:R-:W-:Y:S05]  /*8c40*/  BSYNC B1 ;  /* 0x0000000000017941 */ /* 0x000fea0003800000 */
.L_x_151:
        /* <DEDUP_REMOVED lines=12> */
.L_x_154:
[----:B------:R-:W-:Y:S05]  /*8d10*/  BSYNC B1 ;  /* 0x0000000000017941 */ /* 0x000fea0003800000 */
.L_x_153:
        /* <DEDUP_REMOVED lines=12> */
.L_x_156:
[----:B------:R-:W-:Y:S05]  /*8de0*/  BSYNC B1 ;  /* 0x0000000000017941 */ /* 0x000fea0003800000 */
.L_x_155:
        /* <DEDUP_REMOVED lines=12> */
.L_x_158:
[----:B------:R-:W-:Y:S05]  /*8eb0*/  BSYNC B1 ;  /* 0x0000000000017941 */ /* 0x000fea0003800000 */
.L_x_157:
        /* <DEDUP_REMOVED lines=12> */
.L_x_160:
[----:B------:R-:W-:Y:S05]  /*8f80*/  BSYNC B1 ;  /* 0x0000000000017941 */ /* 0x000fea0003800000 */
.L_x_159:
        /* <DEDUP_REMOVED lines=12> */
.L_x_162:
[----:B------:R-:W-:Y:S05]  /*9050*/  BSYNC B1 ;  /* 0x0000000000017941 */ /* 0x000fea0003800000 */
.L_x_161:
        /* <DEDUP_REMOVED lines=12> */
.L_x_164:
[----:B------:R-:W-:Y:S05]  /*9120*/  BSYNC B1 ;  /* 0x0000000000017941 */ /* 0x000fea0003800000 */
.L_x_163:
        /* <DEDUP_REMOVED lines=12> */
.L_x_166:
[----:B------:R-:W-:Y:S05]  /*91f0*/  BSYNC B1 ;  /* 0x0000000000017941 */ /* 0x000fea0003800000 */
.L_x_165:
        /* <DEDUP_REMOVED lines=12> */
.L_x_168:
[----:B------:R-:W-:Y:S05]  /*92c0*/  BSYNC B1 ;  /* 0x0000000000017941 */ /* 0x000fea0003800000 */
.L_x_167:
        /* <DEDUP_REMOVED lines=12> */
.L_x_170:
[----:B------:R-:W-:Y:S05]  /*9390*/  BSYNC B1 ;  /* 0x0000000000017941 */ /* 0x000fea0003800000 */
.L_x_169:
        /* <DEDUP_REMOVED lines=12> */
.L_x_172:
[----:B------:R-:W-:Y:S05]  /*9460*/  BSYNC B1 ;  /* 0x0000000000017941 */ /* 0x000fea0003800000 */
.L_x_171:
        /* <DEDUP_REMOVED lines=12> */
.L_x_174:
[----:B------:R-:W-:Y:S05]  /*9530*/  BSYNC B1 ;  /* 0x0000000000017941 */ /* 0x000fea0003800000 */
.L_x_173:
        /* <DEDUP_REMOVED lines=12> */
.L_x_176:
[----:B------:R-:W-:Y:S05]  /*9600*/  BSYNC B1 ;  /* 0x0000000000017941 */ /* 0x000fea0003800000 */
.L_x_175:
        /* <DEDUP_REMOVED lines=12> */
.L_x_178:
[----:B------:R-:W-:Y:S05]  /*96d0*/  BSYNC B1 ;  /* 0x0000000000017941 */ /* 0x000fea0003800000 */
.L_x_177:
        /* <DEDUP_REMOVED lines=12> */
.L_x_180:
[----:B------:R-:W-:Y:S05]  /*97a0*/  BSYNC B1 ;  /* 0x0000000000017941 */ /* 0x000fea0003800000 */
.L_x_179:
        /* <DEDUP_REMOVED lines=12> */
.L_x_182:
[----:B------:R-:W-:Y:S05]  /*9870*/  BSYNC B1 ;  /* 0x0000000000017941 */ /* 0x000fea0003800000 */
.L_x_181:
        /* <DEDUP_REMOVED lines=12> */
.L_x_184:
[----:B------:R-:W-:Y:S05]  /*9940*/  BSYNC B1 ;  /* 0x0000000000017941 */ /* 0x000fea0003800000 */
.L_x_183:
        /* <DEDUP_REMOVED lines=12> */
.L_x_186:
[----:B------:R-:W-:Y:S05]  /*9a10*/  BSYNC B1 ;  /* 0x0000000000017941 */ /* 0x000fea0003800000 */
.L_x_185:
        /* <DEDUP_REMOVED lines=12> */
.L_x_188:
[----:B------:R-:W-:Y:S05]  /*9ae0*/  BSYNC B1 ;  /* 0x0000000000017941 */ /* 0x000fea0003800000 */
.L_x_187:
        /* <DEDUP_REMOVED lines=12> */
.L_x_190:
[----:B------:R-:W-:Y:S05]  /*9bb0*/  BSYNC B1 ;  /* 0x0000000000017941 */ /* 0x000fea0003800000 */
.L_x_189:
        /* <DEDUP_REMOVED lines=12> */
.L_x_192:
[----:B------:R-:W-:Y:S05]  /*9c80*/  BSYNC B1 ;  /* 0x0000000000017941 */ /* 0x000fea0003800000 */
.L_x_191:
        /* <DEDUP_REMOVED lines=12> */
.L_x_194:
[----:B------:R-:W-:Y:S05]  /*9d50*/  BSYNC B1 ;  /* 0x0000000000017941 */ /* 0x000fea0003800000 */
.L_x_193:
        /* <DEDUP_REMOVED lines=12> */
.L_x_196:
[----:B------:R-:W-:Y:S05]  /*9e20*/  BSYNC B1 ;  /* 0x0000000000017941 */ /* 0x000fea0003800000 */
.L_x_195:
[----:B-----5:R-:W-:Y:S01]  /*9e30*/  LOP3.LUT R32, R32, 0xff, RZ, 0xc0, !PT ;  /* 0x000000ff20207812 */ /* 0x020fe200078ec0ff */
[----:B------:R-:W-:Y:S01]  /*9e40*/  BSSY B1, `(.L_x_197) ;  /* 0x000000b000017945 */ /* 0x000fe20003800000 */
[----:B------:R-:W-:Y:S02]  /*9e50*/  ISETP.LT.OR P4, PT, R34, 0x99, !P1 ;  /* 0x000000992200780c */ /* 0x000fe40004f81670 */
[----:B------:R-:W-:-:S05]  /*9e60*/  F2FP.F16.E5M2.UNPACK_B R32, R32 ;  /* 0x00000020ff20723e */ /* 0x000fca00020004ff */
[----:B------:R-:W-:-:S05]  /*9e70*/  HADD2.F32 R32, -RZ, R32.H0_H0 ;  /* 0x20000020ff207230 */ /* 0x000fca0000004100 */
[----:B------:R-:W-:-:S04]  /*9e80*/  FMUL R32, R32, UR31 ;  /* 0x0000001f20207c20 */ /* 0x000fc80008400000 */
[----:B------:R-:W-:Y:S01]  /*9e90*/  FFMA R32, R23, UR32, R32 ;  /* 0x0000002017207c23 */ /* 0x000fe20008000020 */
[----:B------:R-:W-:-:S04]  /*9ea0*/  PRMT R23, RZ, 0x7610, R23 ;  /* 0x00007610ff177816 */ /* 0x000fc80000000017 */
[----:B0-----:R-:W-:-:S05]  /*9eb0*/  F2FP.SATFINITE.E5M2.F32.PACK_AB_MERGE_C R33, RZ, R32, RZ ;  /* 0x00000020ff21723e */ /* 0x001fca00048060ff */
[----:B------:R0:W-:Y:S01]  /*9ec0*/  @!P3 STG.E.U8 desc[UR20][R24.64+0x99], R33 ;  /* 0x000099211800b986 */ /* 0x0001e2000c101114 */
[----:B------:R-:W-:Y:S05]  /*9ed0*/  @P4 BRA `(.L_x_198) ;  /* 0x0000000000044947 */ /* 0x000fea0003800000 */
[----:B------:R0:W5:Y:S02]  /*9ee0*/  LDG.E.U8 R23, desc[UR20][R30.64+0x98] ;  /* 0x000098141e177981 */ /* 0x000164000c1e1100 */
.L_x_198:
[----:B------:R-:W-:Y:S05]  /*9ef0*/  BSYNC B1 ;  /* 0x0000000000017941 */ /* 0x000fea0003800000 */
.L_x_197:
        /* <DEDUP_REMOVED lines=8> */
[----:B------:R-:W-:-:S05]  /*9f80*/  F2FP.SATFINITE.E5M2.F32.PACK_AB_MERGE_C R23, RZ, R23, RZ ;  /* 0x00000017ff17723e */ /* 0x000fca00048060ff */
[----:B------:R0:W-:Y:S01]  /*9f90*/  @!P4 STG.E.U8 desc[UR20][R26.64+0x98], R23 ;  /* 0x000098171a00c986 */ /* 0x0001e2000c101114 */
[----:B------:R-:W-:Y:S05]  /*9fa0*/  @P3 BRA `(.L_x_200) ;  /* 0x0000000000043947 */ /* 0x000fea0003800000 */
[----:B------:R0:W5:Y:S02]  /*9fb0*/  LDG.E.U8 R22, desc[UR20][R30.64+0x99] ;  /* 0x000099141e167981 */ /* 0x000164000c1e1100 */
.L_x_200:
[----:B------:R-:W-:Y:S05]  /*9fc0*/  BSYNC B1 ;  /* 0x0000000000017941 */ /* 0x000fea0003800000 */
.L_x_199:
        /* <DEDUP_REMOVED lines=12> */
.L_x_202:
[----:B------:R-:W-:Y:S05]  /*a090*/  BSYNC B1 ;  /* 0x0000000000017941 */ /* 0x000fea0003800000 */
.L_x_201:
        /* <DEDUP_REMOVED lines=12> */
.L_x_204:
[----:B------:R-:W-:Y:S05]  /*a160*/  BSYNC B1 ;  /* 0x0000000000017941 */ /* 0x000fea0003800000 */
.L_x_203:
        /* <DEDUP_REMOVED lines=12> */
.L_x_206:
[----:B------:R-:W-:Y:S05]  /*a230*/  BSYNC B1 ;  /* 0x0000000000017941 */ /* 0x000fea0003800000 */
.L_x_205:
        /* <DEDUP_REMOVED lines=12> */
.L_x_208:
[----:B------:R-:W-:Y:S05]  /*a300*/  BSYNC B1 ;  /* 0x0000000000017941 */ /* 0x000fea0003800000 */
.L_x_207:
        /* <DEDUP_REMOVED lines=12> */
.L_x_210:
[----:B------:R-:W-:Y:S05]  /*a3d0*/  BSYNC B1 ;  /* 0x0000000000017941 */ /* 0x000fea0003800000 */
.L_x_209:
        /* <DEDUP_REMOVED lines=12> */
.L_x_212:
[----:B------:R-:W-:Y:S05]  /*a4a0*/  BSYNC B1 ;  /* 0x0000000000017941 */ /* 0x000fea0003800000 */
.L_x_211:
        /* <DEDUP_REMOVED lines=12> */
.L_x_214:
[----:B------:R-:W-:Y:S05]  /*a570*/  BSYNC B1 ;  /* 0x0000000000017941 */ /* 0x000fea0003800000 */
.L_x_213:
        /* <DEDUP_REMOVED lines=12> */
.L_x_216:
[----:B------:R-:W-:Y:S05]  /*a640*/  BSYNC B1 ;  /* 0x0000000000017941 */ /* 0x000fea0003800000 */
.L_x_215:
        /* <DEDUP_REMOVED lines=12> */
.L_x_218:
[----:B------:R-:W-:Y:S05]  /*a710*/  BSYNC B1 ;  /* 0x0000000000017941 */ /* 0x000fea0003800000 */
.L_x_217:
        /* <DEDUP_REMOVED lines=12> */
.L_x_220:
[----:B------:R-:W-:Y:S05]  /*a7e0*/  BSYNC B1 ;  /* 0x0000000000017941 */ /* 0x000fea0003800000 */
.L_x_219:
        /* <DEDUP_REMOVED lines=12> */
.L_x_222:
[----:B------:R-:W-:Y:S05]  /*a8b0*/  BSYNC B1 ;  /* 0x0000000000017941 */ /* 0x000fea0003800000 */
.L_x_221:
        /* <DEDUP_REMOVED lines=12> */
.L_x_224:
[----:B------:R-:W-:Y:S05]  /*a980*/  BSYNC B1 ;  /* 0x0000000000017941 */ /* 0x000fea0003800000 */
.L_x_223:
        /* <DEDUP_REMOVED lines=12> */
.L_x_226:
[----:B------:R-:W-:Y:S05]  /*aa50*/  BSYNC B1 ;  /* 0x0000000000017941 */ /* 0x000fea0003800000 */
.L_x_225:
        /* <DEDUP_REMOVED lines=12> */
.L_x_228:
[----:B------:R-:W-:Y:S05]  /*ab20*/  BSYNC B1 ;  /* 0x0000000000017941 */ /* 0x000fea0003800000 */
.L_x_227:
        /* <DEDUP_REMOVED lines=12> */
.L_x_230:
[----:B------:R-:W-:Y:S05]  /*abf0*/  BSYNC B1 ;  /* 0x0000000000017941 */ /* 0x000fea0003800000 */
.L_x_229:
        /* <DEDUP_REMOVED lines=12> */
.L_x_232:
[----:B------:R-:W-:Y:S05]  /*acc0*/  BSYNC B1 ;  /* 0x0000000000017941 */ /* 0x000fea0003800000 */
.L_x_231:
        /* <DEDUP_REMOVED lines=12> */
.L_x_234:
[----:B------:R-:W-:Y:S05]  /*ad90*/  BSYNC B1 ;  /* 0x0000000000017941 */ /* 0x000fea0003800000 */
.L_x_233:
        /* <DEDUP_REMOVED lines=12> */
.L_x_236:
[----:B------:R-:W-:Y:S05]  /*ae60*/  BSYNC B1 ;  /* 0x0000000000017941 */ /* 0x000fea0003800000 */
.L_x_235:
        /* <DEDUP_REMOVED lines=12> */
.L_x_238:
[----:B------:R-:W-:Y:S05]  /*af30*/  BSYNC B1 ;  /* 0x0000000000017941 */ /* 0x000fea0003800000 */
.L_x_237:
        /* <DEDUP_REMOVED lines=12> */
.L_x_240:
[----:B------:R-:W-:Y:S05]  /*b000*/  BSYNC B1 ;  /* 0x0000000000017941 */ /* 0x000fea0003800000 */
.L_x_239:
[----:B-----5:R-:W-:Y:S01]  /*b010*/  LOP3.LUT R2, R2, 0xff, RZ, 0xc0, !PT ;  /* 0x000000ff02027812 */ /* 0x020fe200078ec0ff */
[----:B------:R-:W-:Y:S01]  /*b020*/  BSSY B1, `(.L_x_241) ;  /* 0x000000b000017945 */ /* 0x000fe20003800000 */
[----:B------:R-:W-:Y:S02]  /*b030*/  ISETP.LT.OR P4, PT, R34, 0xc9, !P0 ;  /* 0x000000c92200780c */ /* 0x000fe40004781670 */
[----:B------:R-:W-:-:S05]  /*b040*/  F2FP.F16.E5M2.UNPACK_B R2, R2 ;  /* 0x00000002ff02723e */ /* 0x000fca00020004ff */
[----:B------:R-:W-:-:S05]  /*b050*/  HADD2.F32 R2, -RZ, R2.H0_H0 ;  /* 0x20000002ff027230 */ /* 0x000fca0000004100 */
[----:B0-----:R-:W-:-:S04]  /*b060*/  FMUL R3, R2, UR31 ;  /* 0x0000001f02037c20 */ /* 0x001fc80008400000 */
[----:B------:R-:W-:Y:S01]  /*b070*/  FFMA R3, R0, UR32, R3 ;  /* 0x0000002000037c23 */ /* 0x000fe20008000003 */
[----:B------:R-:W-:-:S04]  /*b080*/  PRMT R0, RZ, 0x7610, R0 ;  /* 0x00007610ff007816 */ /* 0x000fc80000000000 */
[----:B------:R-:W-:-:S05]  /*b090*/  F2FP.SATFINITE.E5M2.F32.PACK_AB_MERGE_C R3, RZ, R3, RZ ;  /* 0x00000003ff03723e */ /* 0x000fca00048060ff */
[----:B------:R0:W-:Y:S01]  /*b0a0*/  @!P3 STG.E.U8 desc[UR20][R26.64+0xc1], R3 ;  /* 0x0000c1031a00b986 */ /* 0x0001e2000c101114 */
[----:B------:R-:W-:Y:S05]  /*b0b0*/  @P4 BRA `(.L_x_242) ;  /* 0x0000000000044947 */ /* 0x000fea0003800000 */
[----:B------:R0:W5:Y:S02]  /*b0c0*/  LDG.E.U8 R0, desc[UR20][R28.64+0xc8] ;  /* 0x0000c8141c007981 */ /* 0x000164000c1e1100 */
.L_x_242:
[----:B------:R-:W-:Y:S05]  /*b0d0*/  BSYNC B1 ;  /* 0x0000000000017941 */ /* 0x000fea0003800000 */
.L_x_241:
[----:B------:R-:W2:Y:S01]  /*b0e0*/  LDL.LU R2, [R1] ;  /* 0x0000000001027983 */ /* 0x000ea20000300800 */
[----:B-----5:R-:W-:Y:S01]  /*b0f0*/  LOP3.LUT R0, R0, 0xff, RZ, 0xc0, !PT ;  /* 0x000000ff00007812 */ /* 0x020fe200078ec0ff */
[----:B------:R-:W-:Y:S01]  /*b100*/  BSSY B1, `(.L_x_243) ;  /* 0x000000b000017945 */ /* 0x000fe20003800000 */
[----:B------:R-:W-:Y:S02]  /*b110*/  ISETP.LT.OR P3, PT, R34, 0xca, !P0 ;  /* 0x000000ca2200780c */ /* 0x000fe40004761670 */
[----:B------:R-:W-:-:S05]  /*b120*/  F2FP.F16.E5M2.UNPACK_B R0, R0 ;  /* 0x00000000ff00723e */ /* 0x000fca00020004ff */
[----:B------:R-:W-:-:S05]  /*b130*/  HADD2.F32 R0, -RZ, R0.H0_H0 ;  /* 0x20000000ff007230 */ /* 0x000fca0000004100 */
[----:B------:R-:W-:-:S04]  /*b140*/  FMUL R0, R0, UR31 ;  /* 0x0000001f00007c20 */ /* 0x000fc80008400000 */
[----:B--2---:R-:W-:-:S05]  /*b150*/  FFMA R0, R2, UR32, R0 ;  /* 0x0000002002007c23 */ /* 0x004fca0008000000 */
[----:B0-----:R-:W-:Y:S02]  /*b160*/  F2FP.SATFINITE.E5M2.F32.PACK_AB_MERGE_C R3, RZ, R0, RZ ;  /* 0x00000000ff03723e */ /* 0x001fe400048060ff */
[----:B------:R-:W-:-:S03]  /*b170*/  PRMT R0, RZ, 0x7610, R0 ;  /* 0x00007610ff007816 */ /* 0x000fc60000000000 */
[----:B------:R0:W-:Y:S01]  /*b180*/  @!P4 STG.E.U8 desc[UR20][R24.64+0xc8], R3 ;  /* 0x0000c8031800c986 */ /* 0x0001e2000c101114 */
[----:B------:R-:W-:Y:S05]  /*b190*/  @P3 BRA `(.L_x_244) ;  /* 0x0000000000043947 */ /* 0x000fea0003800000 */
[----:B------:R2:W5:Y:S02]  /*b1a0*/  LDG.E.U8 R0, desc[UR20][R28.64+0xc9] ;  /* 0x0000c9141c007981 */ /* 0x000564000c1e1100 */
.L_x_244:
[----:B------:R-:W-:Y:S05]  /*b1b0*/  BSYNC B1 ;  /* 0x0000000000017941 */ /* 0x000fea0003800000 */
.L_x_243:
[----:B------:R-:W3:Y:S01]  /*b1c0*/  LDL.LU R2, [R1+0x4] ;  /* 0x0000040001027983 */ /* 0x000ee20000300800 */
[----:B-----5:R-:W-:Y:S01]  /*b1d0*/  LOP3.LUT R0, R0, 0xff, RZ, 0xc0, !PT ;  /* 0x000000ff00007812 */ /* 0x020fe200078ec0ff */
[----:B------:R-:W-:Y:S01]  /*b1e0*/  BSSY B1, `(.L_x_245) ;  /* 0x000000b000017945 */ /* 0x000fe20003800000 */
[----:B------:R-:W-:Y:S02]  /*b1f0*/  ISETP.LT.OR P4, PT, R34, 0xc9, !P1 ;  /* 0x000000c92200780c */ /* 0x000fe40004f81670 */
[----:B------:R-:W-:-:S05]  /*b200*/  F2FP.F16.E5M2.UNPACK_B R0, R0 ;  /* 0x00000000ff00723e */ /* 0x000fca00020004ff */
[----:B------:R-:W-:-:S05]  /*b210*/  HADD2.F32 R0, -RZ, R0.H0_H0 ;  /* 0x20000000ff007230 */ /* 0x000fca0000004100 */
[----:B------:R-:W-:-:S04]  /*b220*/  FMUL R0, R0, UR31 ;  /* 0x0000001f00007c20 */ /* 0x000fc80008400000 */
[----:B---3--:R-:W-:-:S05]  /*b230*/  FFMA R0, R2, UR32, R0 ;  /* 0x0000002002007c23 */ /* 0x008fca0008000000 */
[----:B0-----:R-:W-:Y:S02]  /*b240*/  F2FP.SATFINITE.E5M2.F32.PACK_AB_MERGE_C R3, RZ, R0, RZ ;  /* 0x00000000ff03723e */ /* 0x001fe400048060ff */
[----:B------:R-:W-:-:S03]  /*b250*/  PRMT R0, RZ, 0x7610, R0 ;  /* 0x00007610ff007816 */ /* 0x000fc60000000000 */
[----:B------:R0:W-:Y:S01]  /*b260*/  @!P3 STG.E.U8 desc[UR20][R24.64+0xc9], R3 ;  /* 0x0000c9031800b986 */ /* 0x0001e2000c101114 */
[----:B------:R-:W-:Y:S05]  /*b270*/  @P4 BRA `(.L_x_246) ;  /* 0x0000000000044947 */ /* 0x000fea0003800000 */
[----:B------:R3:W5:Y:S02]  /*b280*/  LDG.E.U8 R0, desc[UR20][R30.64+0xc8] ;  /* 0x0000c8141e007981 */ /* 0x000764000c1e1100 */
.L_x_246:
[----:B------:R-:W-:Y:S05]  /*b290*/  BSYNC B1 ;  /* 0x0000000000017941 */ /* 0x000fea0003800000 */
.L_x_245:
[----:B------:R-:W2:Y:S01]  /*b2a0*/  LDL.LU R2, [R1+0x8] ;  /* 0x0000080001027983 */ /* 0x000ea20000300800 */
        /* <DEDUP_REMOVED lines=12> */
.L_x_248:
[----:B------:R-:W-:Y:S05]  /*b370*/  BSYNC B1 ;  /* 0x0000000000017941 */ /* 0x000fea0003800000 */
.L_x_247:
        /* <DEDUP_REMOVED lines=13> */
.L_x_250:
[----:B------:R-:W-:Y:S05]  /*b450*/  BSYNC B1 ;  /* 0x0000000000017941 */ /* 0x000fea0003800000 */
.L_x_249:
        /* <DEDUP_REMOVED lines=13> */
.L_x_252:
[----:B------:R-:W-:Y:S05]  /*b530*/  BSYNC B1 ;  /* 0x0000000000017941 */ /* 0x000fea0003800000 */
.L_x_251:
        /* <DEDUP_REMOVED lines=13> */
.L_x_254:
[----:B------:R-:W-:Y:S05]  /*b610*/  BSYNC B1 ;  /* 0x0000000000017941 */ /* 0x000fea0003800000 */
.L_x_253:
        /* <DEDUP_REMOVED lines=13> */
.L_x_256:
[----:B------:R-:W-:Y:S05]  /*b6f0*/  BSYNC B1 ;  /* 0x0000000000017941 */ /* 0x000fea0003800000 */
.L_x_255:
        /* <DEDUP_REMOVED lines=13> */
.L_x_258:
[----:B------:R-:W-:Y:S05]  /*b7d0*/  BSYNC B1 ;  /* 0x0000000000017941 */ /* 0x000fea0003800000 */
.L_x_257:
        /* <DEDUP_REMOVED lines=13> */
.L_x_260:
[----:B------:R-:W-:Y:S05]  /*b8b0*/  BSYNC B1 ;  /* 0x0000000000017941 */ /* 0x000fea0003800000 */
.L_x_259:
        /* <DEDUP_REMOVED lines=13> */
.L_x_262:
[----:B------:R-:W-:Y:S05]  /*b990*/  BSYNC B1 ;  /* 0x0000000000017941 */ /* 0x000fea0003800000 */
.L_x_261:
        /* <DEDUP_REMOVED lines=13> */
.L_x_264:
[----:B------:R-:W-:Y:S05]  /*ba70*/  BSYNC B1 ;  /* 0x0000000000017941 */ /* 0x000fea0003800000 */
.L_x_263:
        /* <DEDUP_REMOVED lines=13> */
.L_x_266:
[----:B------:R-:W-:Y:S05]  /*bb50*/  BSYNC B1 ;  /* 0x0000000000017941 */ /* 0x000fea0003800000 */
.L_x_265:
        /* <DEDUP_REMOVED lines=13> */
.L_x_268:
[----:B------:R-:W-:Y:S05]  /*bc30*/  BSYNC B1 ;  /* 0x0000000000017941 */ /* 0x000fea0003800000 */
.L_x_267:
        /* <DEDUP_REMOVED lines=13> */
.L_x_270:
[----:B------:R-:W-:Y:S05]  /*bd10*/  BSYNC B1 ;  /* 0x0000000000017941 */ /* 0x000fea0003800000 */
.L_x_269:
        /* <DEDUP_REMOVED lines=13> */
.L_x_272:
[----:B------:R-:W-:Y:S05]  /*bdf0*/  BSYNC B1 ;  /* 0x0000000000017941 */ /* 0x000fea0003800000 */
.L_x_271:
        /* <DEDUP_REMOVED lines=13> */
.L_x_274:
[----:B------:R-:W-:Y:S05]  /*bed0*/  BSYNC B1 ;  /* 0x0000000000017941 */ /* 0x000fea0003800000 */
.L_x_273:
        /* <DEDUP_REMOVED lines=13> */
.L_x_276:
[----:B------:R-:W-:Y:S05]  /*bfb0*/  BSYNC B1 ;  /* 0x0000000000017941 */ /* 0x000fea0003800000 */
.L_x_275:
        /* <DEDUP_REMOVED lines=13> */
.L_x_278:
[----:B------:R-:W-:Y:S05]  /*c090*/  BSYNC B1 ;  /* 0x0000000000017941 */ /* 0x000fea0003800000 */
.L_x_277:
        /* <DEDUP_REMOVED lines=13> */
.L_x_280:
[----:B------:R-:W-:Y:S05]  /*c170*/  BSYNC B1 ;  /* 0x0000000000017941 */ /* 0x000fea0003800000 */
.L_x_279:
        /* <DEDUP_REMOVED lines=13> */
.L_x_282:
[----:B------:R-:W-:Y:S05]  /*c250*/  BSYNC B1 ;  /* 0x0000000000017941 */ /* 0x000fea0003800000 */
.L_x_281:
        /* <DEDUP_REMOVED lines=13> */
.L_x_284:
[----:B------:R-:W-:Y:S05]  /*c330*/  BSYNC B1 ;  /* 0x0000000000017941 */ /* 0x000fea0003800000 */
.L_x_283:
        /* <DEDUP_REMOVED lines=13> */
.L_x_286:
[----:B------:R-:W-:Y:S05]  /*c410*/  BSYNC B1 ;  /* 0x0000000000017941 */ /* 0x000fea0003800000 */
.L_x_285:
        /* <DEDUP_REMOVED lines=13> */
.L_x_288:
[----:B------:R-:W-:Y:S05]  /*c4f0*/  BSYNC B1 ;  /* 0x0000000000017941 */ /* 0x000fea0003800000 */
.L_x_287:
        /* <DEDUP_REMOVED lines=13> */
.L_x_290:
[----:B------:R-:W-:Y:S05]  /*c5d0*/  BSYNC B1 ;  /* 0x0000000000017941 */ /* 0x000fea0003800000 */
.L_x_289:
        /* <DEDUP_REMOVED lines=13> */
.L_x_292:
[----:B------:R-:W-:Y:S05]  /*c6b0*/  BSYNC B1 ;  /* 0x0000000000017941 */ /* 0x000fea0003800000 */
.L_x_291:
        /* <DEDUP_REMOVED lines=13> */
.L_x_294:
[----:B------:R-:W-:Y:S05]  /*c790*/  BSYNC B1 ;  /* 0x0000000000017941 */ /* 0x000fea0003800000 */
.L_x_293:
        /* <DEDUP_REMOVED lines=13> */
.L_x_296:
[----:B------:R-:W-:Y:S05]  /*c870*/  BSYNC B1 ;  /* 0x0000000000017941 */ /* 0x000fea0003800000 */
.L_x_295:
[----:B------:R-:W-:Y:S05]  /*c880*/  @P1 BRA `(.L_x_297) ;  /* 0x00000020009c1947 */ /* 0x000fea0003800000 */
[----:B------:R-:W2:Y:S01]  /*c890*/  LDL.LU R2, [R1+0x6c] ;  /* 0x00006c0001027983 */ /* 0x000ea20000300800 */
[----:B-----5:R-:W-:-:S04]  /*c8a0*/  LOP3.LUT R0, R0, 0xff, RZ, 0xc0, !PT ;  /* 0x000000ff00007812 */ /* 0x020fc800078ec0ff */
[----:B------:R-:W-:-:S05]  /*c8b0*/  F2FP.F16.E5M2.UNPACK_B R0, R0 ;  /* 0x00000000ff00723e */ /* 0x000fca00020004ff */
[----:B------:R-:W-:-:S05]  /*c8c0*/  HADD2.F32 R0, -RZ, R0.H0_H0 ;  /* 0x20000000ff007230 */ /* 0x000fca0000004100 */
[----:B------:R-:W-:-:S04]  /*c8d0*/  FMUL R0, R0, UR31 ;  /* 0x0000001f00007c20 */ /* 0x000fc80008400000 */
[----:B--2---:R-:W-:-:S05]  /*c8e0*/  FFMA R0, R2, UR32, R0 ;  /* 0x0000002002007c23 */ /* 0x004fca0008000000 */
[----:B0-----:R-:W-:-:S05]  /*c8f0*/  F2FP.SATFINITE.E5M2.F32.PACK_AB_MERGE_C R3, RZ, R0, RZ ;  /* 0x00000000ff03723e */ /* 0x001fca00048060ff */
[----:B------:R0:W-:Y:S01]  /*c900*/  STG.E.U8 desc[UR20][R26.64+0xf9], R3 ;  /* 0x0000f9031a007986 */ /* 0x0001e2000c101114 */
[----:B------:R-:W-:Y:S05]  /*c910*/  BRA `(.L_x_297) ;  /* 0x0000002000787947 */ /* 0x000fea0003800000 */
.L_x_40:
[----:B------:R-:W-:Y:S01]  /*c920*/  ISETP.GE.AND P1, PT, R39, 0x1, PT ;  /* 0x000000012700780c */ /* 0x000fe20003f26270 */
[----:B------:R-:W-:Y:S01]  /*c930*/  FMUL R228, R228, UR32 ;  /* 0x00000020e4e47c20 */ /* 0x000fe20008400000 */
[----:B------:R-:W-:Y:S01]  /*c940*/  FMUL R227, R227, UR32 ;  /* 0x00000020e3e37c20 */ /* 0x000fe20008400000 */
[----:B------:R-:W-:Y:S01]  /*c950*/  ISETP.GE.AND P0, PT, R39, 0x9, PT ;  /* 0x000000092700780c */ /* 0x000fe20003f06270 */
[----:B------:R-:W-:Y:S01]  /*c960*/  FMUL R226, R226, UR32 ;  /* 0x00000020e2e27c20 */ /* 0x000fe20008400000 */
[C---:B------:R-:W-:Y:S02]  /*c970*/  ISETP.LT.OR P4, PT, R34.reuse, 0x1, !P1 ;  /* 0x000000012200780c */ /* 0x040fe40004f81670 */
[----:B------:R-:W-:Y:S02]  /*c980*/  ISETP.LT.OR P5, PT, R34, 0x2, !P1 ;  /* 0x000000022200780c */ /* 0x000fe40004fa1670 */
[----:B------:R-:W-:Y:S02]  /*c990*/  F2FP.SATFINITE.E5M2.F32.PACK_AB_MERGE_C R29, RZ, R228, RZ ;  /* 0x000000e4ff1d723e */ /* 0x000fe400048060ff */
[----:B------:R-:W-:-:S02]  /*c9a0*/  F2FP.SATFINITE.E5M2.F32.PACK_AB_MERGE_C R227, RZ, R227, RZ ;  /* 0x000000e3ffe3723e */ /* 0x000fc400048060ff */
[----:B------:R-:W-:Y:S01]  /*c9b0*/  ISETP.LT.OR P3, PT, R34, 0x1, !P0 ;  /* 0x000000012200780c */ /* 0x000fe20004761670 */
[----:B------:R-:W-:-:S04]  /*c9c0*/  FMUL R225, R225, UR32 ;  /* 0x00000020e1e17c20 */ /* 0x000fc80008400000 */
[----:B------:R2:W-:Y:S01]  /*c9d0*/  @!P4 STG.E.U8 desc[UR20][R24.64], R29 ;  /* 0x0000001d1800c986 */ /* 0x0005e2000c101114 */
[----:B------:R-:W-:-:S03]  /*c9e0*/  ISETP.LT.OR P4, PT, R34, 0x2, !P0 ;  /* 0x000000022200780c */ /* 0x000fc60004781670 */
[----:B------:R3:W-:Y:S01]  /*c9f0*/  @!P5 STG.E.U8 desc[UR20][R24.64+0x1], R227 ;  /* 0x000001e31800d986 */ /* 0x0007e2000c101114 */
[----:B------:R-:W-:Y:S01]  /*ca00*/  ISETP.LT.OR P5, PT, R34, 0x9, !P1 ;  /* 0x000000092200780c */ /* 0x000fe20004fa1670 */
[----:B------:R-:W-:Y:S01]  /*ca10*/  FMUL R224, R224, UR32 ;  /* 0x00000020e0e07c20 */ /* 0x000fe20008400000 */
[----:B------:R-:W-:Y:S01]  /*ca20*/  ISETP.LT.OR P6, PT, R34, 0xa, !P1 ;  /* 0x0000000a2200780c */ /* 0x000fe20004fc1670 */
[----:B------:R-:W-:Y:S01]  /*ca30*/  FMUL R223, R223, UR32 ;  /* 0x00000020dfdf7c20 */ /* 0x000fe20008400000 */
[----:B------:R-:W-:Y:S02]  /*ca40*/  F2FP.SATFINITE.E5M2.F32.PACK_AB_MERGE_C R31, RZ, R226, RZ ;  /* 0x000000e2ff1f723e */ /* 0x000fe400048060ff */
[----:B------:R-:W-:Y:S02]  /*ca50*/  F2FP.SATFINITE.E5M2.F32.PACK_AB_MERGE_C R225, RZ, R225, RZ ;  /* 0x000000e1ffe1723e */ /* 0x000fe400048060ff */
[----:B--2---:R-:W-:Y:S01]  /*ca60*/  F2FP.SATFINITE.E5M2.F32.PACK_AB_MERGE_C R29, RZ, R224, RZ ;  /* 0x000000e0ff1d723e */ /* 0x004fe200048060ff */
[----:B------:R-:W-:Y:S01]  /*ca70*/  @!P3 STG.E.U8 desc[UR20][R26.64], R31 ;  /* 0x0000001f1a00b986 */ /* 0x000fe2000c101114 */
[----:B------:R-:W-:-:S02]  /*ca80*/  F2FP.SATFINITE.E5M2.F32.PACK_AB_MERGE_C R223, RZ, R223, RZ ;  /* 0x000000dfffdf723e */ /* 0x000fc400048060ff */
[C---:B------:R-:W-:Y:S01]  /*ca90*/  ISETP.LT.OR P3, PT, R34.reuse, 0x9, !P0 ;  /* 0x000000092200780c */ /* 0x040fe20004761670 */
[----:B------:R-:W-:Y:S01]  /*caa0*/  @!P4 STG.E.U8 desc[UR20][R26.64+0x1], R225 ;  /* 0x000001e11a00c986 */ /* 0x000fe2000c101114 */
[----:B------:R-:W-:-:S03]  /*cab0*/  ISETP.LT.OR P4, PT, R34, 0xa, !P0 ;  /* 0x0000000a2200780c */ /* 0x000fc60004781670 */
[----:B------:R2:W-:Y:S01]  /*cac0*/  @!P5 STG.E.U8 desc[UR20][R24.64+0x8], R29 ;  /* 0x0000081d1800d986 */ /* 0x0005e2000c101114 */
[----:B------:R-:W-:Y:S01]  /*cad0*/  ISETP.LT.OR P5, PT, R34, 0x11, !P1 ;  /* 0x000000112200780c */ /* 0x000fe20004fa1670 */
[----:B------:R-:W-:Y:S01]  /*cae0*/  FMUL R222, R222, UR32 ;  /* 0x00000020dede7c20 */ /* 0x000fe20008400000 */
[----:B------:R-:W-:Y:S01]  /*caf0*/  FMUL R221, R221, UR32 ;  /* 0x00000020dddd7c20 */ /* 0x000fe20008400000 */
[----:B------:R-:W-:Y:S01]  /*cb00*/  FMUL R220, R220, UR32 ;  /* 0x00000020dcdc7c20 */ /* 0x000fe20008400000 */
[----:B------:R-:W-:Y:S01]  /*cb10*/  @!P6 STG.E.U8 desc[UR20][R24.64+0x9], R223 ;  /* 0x000009df1800e986 */ /* 0x000fe2000c101114 */
[----:B------:R-:W-:Y:S01]  /*cb20*/  ISETP.LT.OR P6, PT, R34, 0x12, !P1 ;  /* 0x000000122200780c */ /* 0x000fe20004fc1670 */
[----:B------:R-:W-:Y:S01]  /*cb30*/  FMUL R219, R219, UR32 ;  /* 0x00000020dbdb7c20 */ /* 0x000fe20008400000 */
[----:B------:R-:W-:Y:S01]  /*cb40*/  F2FP.SATFINITE.E5M2.F32.PACK_AB_MERGE_C R33, RZ, R222, RZ ;  /* 0x000000deff21723e */ /* 0x000fe200048060ff */
[----:B---3--:R-:W3:Y:S01]  /*cb50*/  LDL.LU R227, [R1+0x8] ;  /* 0x0000080001e37983 */ /* 0x008ee20000300800 */
[----:B------:R-:W-:-:S02]  /*cb60*/  F2FP.SATFINITE.E5M2.F32.PACK_AB_MERGE_C R221, RZ, R221, RZ ;  /* 0x000000ddffdd723e */ /* 0x000fc400048060ff */
[----:B--2---:R-:W-:Y:S01]  /*cb70*/  F2FP.SATFINITE.E5M2.F32.PACK_AB_MERGE_C R29, RZ, R220, RZ ;  /* 0x000000dcff1d723e */ /* 0x004fe200048060ff */
[----:B------:R-:W2:Y:S04]  /*cb80*/  LDL.LU R226, [R1+0x4] ;  /* 0x0000040001e27983 */ /* 0x000ea80000300800 */
[----:B------:R-:W4:Y:S01]  /*cb90*/  LDL.LU R224, [R1] ;  /* 0x0000000001e07983 */ /* 0x000f220000300800 */
[----:B------:R-:W-:-:S03]  /*cba0*/  F2FP.SATFINITE.E5M2.F32.PACK_AB_MERGE_C R219, RZ, R219, RZ ;  /* 0x000000dbffdb723e */ /* 0x000fc600048060ff */
[----:B------:R-:W-:Y:S01]  /*cbb0*/  @!P3 STG.E.U8 desc[UR20][R26.64+0x8], R33 ;  /* 0x000008211a00b986 */ /* 0x000fe2000c101114 */
[----:B------:R-:W-:-:S03]  /*cbc0*/  ISETP.LT.OR P3, PT, R34, 0x11, !P0 ;  /* 0x000000112200780c */ /* 0x000fc60004761670 */
        /* <DEDUP_REMOVED lines=11> */
[----:B------:R-:W-:Y:S01]  /*cc80*/  FMUL R214, R214, UR32 ;  /* 0x00000020d6d67c20 */ /* 0x000fe20008400000 */
[----:B------:R-:W-:Y:S01]  /*cc90*/  F2FP.SATFINITE.E5M2.F32.PACK_AB_MERGE_C R217, RZ, R217, RZ ;  /* 0x000000d9ffd9723e */ /* 0x000fe200048060ff */
[----:B------:R-:W-:Y:S01]  /*cca0*/  FMUL R213, R213, UR32 ;  /* 0x00000020d5d57c20 */ /* 0x000fe20008400000 */
[----:B0-----:R-:W-:Y:S01]  /*ccb0*/  F2FP.SATFINITE.E5M2.F32.PACK_AB_MERGE_C R29, RZ, R216, RZ ;  /* 0x000000d8ff1d723e */ /* 0x001fe200048060ff */
[----:B------:R-:W-:Y:S01]  /*ccc0*/  @!P3 STG.E.U8 desc[UR20][R26.64+0x10], R31 ;  /* 0x0000101f1a00b986 */ /* 0x000fe2000c101114 */
[----:B------:R-:W-:-:S02]  /*ccd0*/  F2FP.SATFINITE.E5M2.F32.PACK_AB_MERGE_C R215, RZ, R215, RZ ;  /* 0x000000d7ffd7723e */ /* 0x000fc400048060ff */
[C---:B------:R-:W-:Y:S01]  /*cce0*/  ISETP.LT.OR P3, PT, R34.reuse, 0x19, !P0 ;  /* 0x000000192200780c */ /* 0x040fe20004761670 */
[----:B------:R-:W-:Y:S01]  /*ccf0*/  @!P4 STG.E.U8 desc[UR20][R26.64+0x11], R217 ;  /* 0x000011d91a00c986 */ /* 0x000fe2000c101114 */
[----:B------:R-:W-:-:S03]  /*cd00*/  ISETP.LT.OR P4, PT, R34, 0x1a, !P0 ;  /* 0x0000001a2200780c */ /* 0x000fc60004781670 */
[----:B------:R0:W-:Y:S01]  /*cd10*/  @!P5 STG.E.U8 desc[UR20][R24.64+0x18], R29 ;  /* 0x0000181d1800d986 */ /* 0x0001e2000c101114 */
[----:B------:R-:W-:Y:S01]  /*cd20*/  ISETP.LT.OR P5, PT, R34, 0x21, !P1 ;  /* 0x000000212200780c */ /* 0x000fe20004fa1670 */
[----:B------:R-:W-:Y:S02]  /*cd30*/  FMUL R212, R212, UR32 ;  /* 0x00000020d4d47c20 */ /* 0x000fe40008400000 */
[----:B------:R-:W-:Y:S01]  /*cd40*/  @!P6 STG.E.U8 desc[UR20][R24.64+0x19], R215 ;  /* 0x000019d71800e986 */ /* 0x000fe2000c101114 */
[----:B------:R-:W-:Y:S01]  /*cd50*/  ISETP.LT.OR P6, PT, R34, 0x22, !P1 ;  /* 0x000000222200780c */ /* 0x000fe20004fc1670 */
[----:B------:R-:W-:Y:S01]  /*cd60*/  FMUL R211, R211, UR32 ;  /* 0x00000020d3d37c20 */ /* 0x000fe20008400000 */
[----:B------:R-:W-:Y:S01]  /*cd70*/  F2FP.SATFINITE.E5M2.F32.PACK_AB_MERGE_C R33, RZ, R214, RZ ;  /* 0x000000d6ff21723e */ /* 0x000fe200048060ff */
[----:B------:R-:W-:Y:S01]  /*cd80*/  FMUL R210, R210, UR32 ;  /* 0x00000020d2d27c20 */ /* 0x000fe20008400000 */
[----:B------:R-:W-:Y:S01]  /*cd90*/  F2FP.SATFINITE.E5M2.F32.PACK_AB_MERGE_C R213, RZ, R213, RZ ;  /* 0x000000d5ffd5723e */ /* 0x000fe200048060ff */
[----:B------:R-:W-:Y:S01]  /*cda0*/  FMUL R209, R209, UR32 ;  /* 0x00000020d1d17c20 */ /* 0x000fe20008400000 */
        /* <DEDUP_REMOVED lines=8> */
[----:B------:R-:W-:-:S03]  /*ce30*/  ISETP.LT.OR P5, PT, R34, 0x29, !P1 ;  /* 0x000000292200780c */ /* 0x000fc60004fa1670 */
        /* <DEDUP_REMOVED lines=240> */
[----:B------:R1:W-:Y:S01]  /*dd40*/  @!P6 STG.E.U8 desc[UR20][R24.64+0x99], R23 ;  /* 0x000099171800e986 */ /* 0x0003e2000c101114 */
        /* <DEDUP_REMOVED lines=11> */
[----:B------:R0:W-:Y:S01]  /*de00*/  @!P4 STG.E.U8 desc[UR20][R26.64+0x99], R21 ;  /* 0x000099151a00c986 */ /* 0x0001e2000c101114 */
[----:B------:R-:W-:-:S03]  /*de10*/  ISETP.LT.OR P4, PT, R34, 0xa2, !P0 ;  /* 0x000000a22200780c */ /* 0x000fc60004781670 */
[----:B------:R-:W-:Y:S01]  /*de20*/  @!P5 STG.E.U8 desc[UR20][R24.64+0xa0], R29 ;  /* 0x0000a01d1800d986 */ /* 0x000fe2000c101114 */
[----:B------:R-:W-:-:S03]  /*de30*/  ISETP.LT.OR P5, PT, R34, 0xa9, !P1 ;  /* 0x000000a92200780c */ /* 0x000fc60004fa1670 */
[----:B------:R3:W-:Y:S01]  /*de40*/  @!P6 STG.E.U8 desc[UR20][R24.64+0xa1], R19 ;  /* 0x0000a1131800e986 */ /* 0x0007e2000c101114 */
[----:B------:R-:W-:Y:S01]  /*de50*/  ISETP.LT.OR P6, PT, R34, 0xaa, !P1 ;  /* 0x000000aa2200780c */ /* 0x000fe20004fc1670 */
[----:B------:R-:W-:Y:S01]  /*de60*/  FMUL R15, R15, UR32 ;  /* 0x000000200f0f7c20 */ /* 0x000fe20008400000 */
[----:B-1----:R-:W-:Y:S01]  /*de70*/  F2FP.SATFINITE.E5M2.F32.PACK_AB_MERGE_C R23, RZ, R18, RZ ;  /* 0x00000012ff17723e */ /* 0x002fe200048060ff */
[----:B------:R-:W-:Y:S01]  /*de80*/  FMUL R14, R14, UR32 ;  /* 0x000000200e0e7c20 */ /* 0x000fe20008400000 */
[----:B------:R-:W-:Y:S01]  /*de90*/  F2FP.SATFINITE.E5M2.F32.PACK_AB_MERGE_C R17, RZ, R17, RZ ;  /* 0x00000011ff11723e */ /* 0x000fe200048060ff */
[----:B------:R-:W-:Y:S01]  /*dea0*/  FMUL R13, R13, UR32 ;  /* 0x000000200d0d7c20 */ /* 0x000fe20008400000 */
[----:B0-----:R-:W-:Y:S01]  /*deb0*/  F2FP.SATFINITE.E5M2.F32.PACK_AB_MERGE_C R21, RZ, R16, RZ ;  /* 0x00000010ff15723e */ /* 0x001fe200048060ff */
[----:B------:R-:W-:Y:S01]  /*dec0*/  @!P3 STG.E.U8 desc[UR20][R26.64+0xa0], R23 ;  /* 0x0000a0171a00b986 */ /* 0x000fe2000c101114 */
[----:B------:R-:W-:Y:S02]  /*ded0*/  F2FP.SATFINITE.E5M2.F32.PACK_AB_MERGE_C R15, RZ, R15, RZ ;  /* 0x0000000fff0f723e */ /* 0x000fe400048060ff */
[C---:B------:R-:W-:Y:S01]  /*dee0*/  ISETP.LT.OR P3, PT, R34.reuse, 0xa9, !P0 ;  /* 0x000000a92200780c */ /* 0x040fe20004761670 */
[----:B------:R-:W-:Y:S01]  /*def0*/  @!P4 STG.E.U8 desc[UR20][R26.64+0xa1], R17 ;  /* 0x0000a1111a00c986 */ /* 0x000fe2000c101114 */
[----:B------:R-:W-:-:S03]  /*df00*/  ISETP.LT.OR P4, PT, R34, 0xaa, !P0 ;  /* 0x000000aa2200780c */ /* 0x000fc60004781670 */
[----:B------:R-:W-:Y:S01]  /*df10*/  @!P5 STG.E.U8 desc[UR20][R24.64+0xa8], R21 ;  /* 0x0000a8151800d986 */ /* 0x000fe2000c101114 */
[----:B------:R-:W-:Y:S01]  /*df20*/  ISETP.LT.OR P5, PT, R34, 0xb1, !P1 ;  /* 0x000000b12200780c */ /* 0x000fe20004fa1670 */
[----:B------:R-:W-:Y:S02]  /*df30*/  FMUL R12, R12, UR32 ;  /* 0x000000200c0c7c20 */ /* 0x000fe40008400000 */
[----:B------:R0:W-:Y:S01]  /*df40*/  @!P6 STG.E.U8 desc[UR20][R24.64+0xa9], R15 ;  /* 0x0000a90f1800e986 */ /* 0x0001e2000c101114 */
[----:B------:R-:W-:Y:S01]  /*df50*/  ISETP.LT.OR P6, PT, R34, 0xb2, !P1 ;  /* 0x000000b22200780c */ /* 0x000fe20004fc1670 */
[----:B------:R-:W-:Y:S01]  /*df60*/  FMUL R11, R11, UR32 ;  /* 0x000000200b0b7c20 */ /* 0x000fe20008400000 */
[----:B---3--:R-:W-:Y:S01]  /*df70*/  F2FP.SATFINITE.E5M2.F32.PACK_AB_MERGE_C R19, RZ, R14, RZ ;  /* 0x0000000eff13723e */ /* 0x008fe200048060ff */
[----:B------:R-:W3:Y:S01]  /*df80*/  LDL.LU R223, [R1+0x18] ;  /* 0x0000180001df7983 */ /* 0x000ee20000300800 */
[----:B------:R-:W-:Y:S02]  /*df90*/  F2FP.SATFINITE.E5M2.F32.PACK_AB_MERGE_C R13, RZ, R13, RZ ;  /* 0x0000000dff0d723e */ /* 0x000fe400048060ff */
[----:B------:R-:W-:Y:S01]  /*dfa0*/  F2FP.SATFINITE.E5M2.F32.PACK_AB_MERGE_C R11, RZ, R11, RZ ;  /* 0x0000000bff0b723e */ /* 0x000fe200048060ff */
[----:B------:R-:W-:Y:S01]  /*dfb0*/  @!P3 STG.E.U8 desc[UR20][R26.64+0xa8], R19 ;  /* 0x0000a8131a00b986 */ /* 0x000fe2000c101114 */
[----:B0-----:R-:W-:-:S03]  /*dfc0*/  F2FP.SATFINITE.E5M2.F32.PACK_AB_MERGE_C R15, RZ, R12, RZ ;  /* 0x0000000cff0f723e */ /* 0x001fc600048060ff */
[----:B------:R0:W-:Y:S01]  /*dfd0*/  @!P4 STG.E.U8 desc[UR20][R26.64+0xa9], R13 ;  /* 0x0000a90d1a00c986 */ /* 0x0001e2000c101114 */
[C---:B------:R-:W-:Y:S02]  /*dfe0*/  ISETP.LT.OR P3, PT, R34.reuse, 0xb1, !P0 ;  /* 0x000000b12200780c */ /* 0x040fe40004761670 */
[C---:B------:R-:W-:Y:S01]  /*dff0*/  ISETP.LT.OR P4, PT, R34.reuse, 0xb2, !P0 ;  /* 0x000000b22200780c */ /* 0x040fe20004781670 */
[----:B------:R-:W-:Y:S01]  /*e000*/  @!P5 STG.E.U8 desc[UR20][R24.64+0xb0], R15 ;  /* 0x0000b00f1800d986 */ /* 0x000fe2000c101114 */
[----:B------:R-:W-:Y:S01]  /*e010*/  ISETP.LT.OR P5, PT, R34, 0xb9, !P1 ;  /* 0x000000b92200780c */ /* 0x000fe20004fa1670 */
[----:B------:R-:W-:Y:S01]  /*e020*/  FMUL R10, R10, UR32 ;  /* 0x000000200a0a7c20 */ /* 0x000fe20008400000 */
[----:B------:R-:W-:Y:S01]  /*e030*/  FMUL R9, R9, UR32 ;  /* 0x0000002009097c20 */ /* 0x000fe20008400000 */
[----:B------:R-:W3:Y:S01]  /*e040*/  LDL.LU R222, [R1+0x14] ;  /* 0x0000140001de7983 */ /* 0x000ee20000300800 */
[----:B------:R-:W-:-:S03]  /*e050*/  FMUL R8, R8, UR32 ;  /* 0x0000002008087c20 */ /* 0x000fc60008400000 */
[----:B------:R-:W3:Y:S01]  /*e060*/  LDL.LU R220, [R1+0x10] ;  /* 0x0000100001dc7983 */ /* 0x000ee20000300800 */
[----:B------:R-:W-:-:S03]  /*e070*/  F2FP.SATFINITE.E5M2.F32.PACK_AB_MERGE_C R17, RZ, R10, RZ ;  /* 0x0000000aff11723e */ /* 0x000fc600048060ff */
[----:B------:R-:W3:Y:S01]  /*e080*/  LDL.LU R221, [R1+0xc] ;  /* 0x00000c0001dd7983 */ /* 0x000ee20000300800 */
[----:B------:R-:W-:Y:S01]  /*e090*/  F2FP.SATFINITE.E5M2.F32.PACK_AB_MERGE_C R9, RZ, R9, RZ ;  /* 0x00000009ff09723e */ /* 0x000fe200048060ff */
[----:B------:R-:W-:Y:S01]  /*e0a0*/  FMUL R7, R7, UR32 ;  /* 0x0000002007077c20 */ /* 0x000fe20008400000 */
[----:B0-----:R-:W-:Y:S01]  /*e0b0*/  F2FP.SATFINITE.E5M2.F32.PACK_AB_MERGE_C R13, RZ, R8, RZ ;  /* 0x00000008ff0d723e */ /* 0x001fe200048060ff */
[----:B------:R0:W-:Y:S01]  /*e0c0*/  @!P6 STG.E.U8 desc[UR20][R24.64+0xb1], R11 ;  /* 0x0000b10b1800e986 */ /* 0x0001e2000c101114 */
[----:B------:R-:W-:Y:S01]  /*e0d0*/  ISETP.LT.OR P6, PT, R34, 0xba, !P1 ;  /* 0x000000ba2200780c */ /* 0x000fe20004fc1670 */
[----:B-----5:R-:W-:Y:S01]  /*e0e0*/  FMUL R2, R2, UR32 ;  /* 0x0000002002027c20 */ /* 0x020fe20008400000 */
[----:B------:R-:W-:Y:S01]  /*e0f0*/  F2FP.SATFINITE.E5M2.F32.PACK_AB_MERGE_C R7, RZ, R7, RZ ;  /* 0x00000007ff07723e */ /* 0x000fe200048060ff */
[----:B------:R-:W-:Y:S01]  /*e100*/  @!P3 STG.E.U8 desc[UR20][R26.64+0xb0], R17 ;  /* 0x0000b0111a00b986 */ /* 0x000fe2000c101114 */
[----:B------:R-:W-:Y:S01]  /*e110*/  FMUL R3, R3, UR32 ;  /* 0x0000002003037c20 */ /* 0x000fe20008400000 */
[----:B------:R-:W-:Y:S01]  /*e120*/  FMUL R4, R4, UR32 ;  /* 0x0000002004047c20 */ /* 0x000fe20008400000 */
[C---:B------:R-:W-:Y:S01]  /*e130*/  ISETP.LT.OR P3, PT, R34.reuse, 0xb9, !P0 ;  /* 0x000000b92200780c */ /* 0x040fe20004761670 */
[----:B------:R1:W-:Y:S01]  /*e140*/  @!P4 STG.E.U8 desc[UR20][R26.64+0xb1], R9 ;  /* 0x0000b1091a00c986 */ /* 0x0003e2000c101114 */
[----:B------:R-:W-:Y:S01]  /*e150*/  ISETP.LT.OR P4, PT, R34, 0xba, !P0 ;  /* 0x000000ba2200780c */ /* 0x000fe20004781670 */
[----:B------:R-:W-:Y:S01]  /*e160*/  FMUL R6, R6, UR32 ;  /* 0x0000002006067c20 */ /* 0x000fe20008400000 */
[----:B------:R-:W-:Y:S01]  /*e170*/  FMUL R5, R5, UR32 ;  /* 0x0000002005057c20 */ /* 0x000fe20008400000 */
[----:B------:R2:W-:Y:S01]  /*e180*/  @!P5 STG.E.U8 desc[UR20][R24.64+0xb8], R13 ;  /* 0x0000b80d1800d986 */ /* 0x0005e2000c101114 */
[----:B------:R-:W-:Y:S01]  /*e190*/  ISETP.LT.OR P5, PT, R34, 0xc1, !P1 ;  /* 0x000000c12200780c */ /* 0x000fe20004fa1670 */
[----:B------:R-:W-:Y:S01]  /*e1a0*/  FMUL R0, R0, UR32 ;  /* 0x0000002000007c20 */ /* 0x000fe20008400000 */
[----:B0-----:R-:W-:Y:S01]  /*e1b0*/  F2FP.SATFINITE.E5M2.F32.PACK_AB_MERGE_C R11, RZ, R6, RZ ;  /* 0x00000006ff0b723e */ /* 0x001fe200048060ff */
[----:B------:R-:W3:Y:S01]  /*e1c0*/  LDL.LU R225, [R1+0x1c] ;  /* 0x00001c0001e17983 */ /* 0x000ee20000300800 */
[----:B------:R-:W-:-:S03]  /*e1d0*/  F2FP.SATFINITE.E5M2.F32.PACK_AB_MERGE_C R5, RZ, R5, RZ ;  /* 0x00000005ff05723e */ /* 0x000fc600048060ff */
[----:B------:R0:W-:Y:S01]  /*e1e0*/  @!P6 STG.E.U8 desc[UR20][R24.64+0xb9], R7 ;  /* 0x0000b9071800e986 */ /* 0x0001e2000c101114 */
[----:B-1----:R-:W-:Y:S01]  /*e1f0*/  F2FP.SATFINITE.E5M2.F32.PACK_AB_MERGE_C R9, RZ, R4, RZ ;  /* 0x00000004ff09723e */ /* 0x002fe200048060ff */
[----:B------:R-:W-:Y:S01]  /*e200*/  FMUL R4, R227, UR32 ;  /* 0x00000020e3047c20 */ /* 0x000fe20008400000 */
[----:B------:R-:W-:Y:S01]  /*e210*/  ISETP.LT.OR P6, PT, R34, 0xc2, !P1 ;  /* 0x000000c22200780c */ /* 0x000fe20004fc1670 */
[----:B------:R-:W-:Y:S01]  /*e220*/  @!P3 STG.E.U8 desc[UR20][R26.64+0xb8], R11 ;  /* 0x0000b80b1a00b986 */ /* 0x000fe2000c101114 */
[----:B--2---:R-:W-:Y:S01]  /*e230*/  F2FP.SATFINITE.E5M2.F32.PACK_AB_MERGE_C R13, RZ, R2, RZ ;  /* 0x00000002ff0d723e */ /* 0x004fe200048060ff */
[----:B----4-:R-:W-:Y:S01]  /*e240*/  FMUL R2, R224, UR32 ;  /* 0x00000020e0027c20 */ /* 0x010fe20008400000 */
[----:B------:R-:W-:Y:S01]  /*e250*/  ISETP.LT.OR P3, PT, R34, 0xc1, !P0 ;  /* 0x000000c12200780c */ /* 0x000fe20004761670 */
[----:B------:R-:W2:Y:S01]  /*e260*/  LDL.LU R224, [R1+0x20] ;  /* 0x0000200001e07983 */ /* 0x000ea20000300800 */
[----:B0-----:R-:W-:Y:S01]  /*e270*/  F2FP.SATFINITE.E5M2.F32.PACK_AB_MERGE_C R7, RZ, R3, RZ ;  /* 0x00000003ff07723e */ /* 0x001fe200048060ff */
[----:B------:R-:W-:-:S02]  /*e280*/  FMUL R3, R226, UR32 ;  /* 0x00000020e2037c20 */ /* 0x000fc40008400000 */
[----:B------:R0:W-:Y:S01]  /*e290*/  @!P4 STG.E.U8 desc[UR20][R26.64+0xb9], R5 ;  /* 0x0000b9051a00c986 */ /* 0x0001e2000c101114 */
[----:B------:R-:W-:-:S03]  /*e2a0*/  ISETP.LT.OR P4, PT, R34, 0xc2, !P0 ;  /* 0x000000c22200780c */ /* 0x000fc60004781670 */
[----:B------:R-:W4:Y:S04]  /*e2b0*/  LDL.LU R226, [R1+0x24] ;  /* 0x0000240001e27983 */ /* 0x000f280000300800 */
[----:B------:R-:W4:Y:S04]  /*e2c0*/  LDL.LU R227, [R1+0x28] ;  /* 0x0000280001e37983 */ /* 0x000f280000300800 */
[----:B------:R-:W-:Y:S01]  /*e2d0*/  @!P5 STG.E.U8 desc[UR20][R24.64+0xc0], R9 ;  /* 0x0000c0091800d986 */ /* 0x000fe2000c101114 */
[C---:B------:R-:W-:Y:S02]  /*e2e0*/  ISETP.LT.OR P5, PT, R34.reuse, 0xc9, !P1 ;  /* 0x000000c92200780c */ /* 0x040fe40004fa1670 */
[----:B0-----:R-:W-:Y:S01]  /*e2f0*/  F2FP.SATFINITE.E5M2.F32.PACK_AB_MERGE_C R5, RZ, R0, RZ ;  /* 0x00000000ff05723e */ /* 0x001fe200048060ff */
[----:B------:R0:W-:Y:S01]  /*e300*/  @!P6 STG.E.U8 desc[UR20][R24.64+0xc1], R7 ;  /* 0x0000c1071800e986 */ /* 0x0001e2000c101114 */
[----:B------:R-:W-:-:S03]  /*e310*/  ISETP.LT.OR P6, PT, R34, 0xca, !P1 ;  /* 0x000000ca2200780c */ /* 0x000fc60004fc1670 */
[----:B------:R-:W-:Y:S01]  /*e320*/  @!P3 STG.E.U8 desc[UR20][R26.64+0xc0], R13 ;  /* 0x0000c00d1a00b986 */ /* 0x000fe2000c101114 */
[----:B------:R-:W-:-:S03]  /*e330*/  ISETP.LT.OR P3, PT, R34, 0xc9, !P0 ;  /* 0x000000c92200780c */ /* 0x000fc60004761670 */
[----:B------:R1:W-:Y:S01]  /*e340*/  @!P4 STG.E.U8 desc[UR20][R26.64+0xc1], R5 ;  /* 0x0000c1051a00c986 */ /* 0x0003e2000c101114 */
[----:B0-----:R-:W-:Y:S02]  /*e350*/  F2FP.SATFINITE.E5M2.F32.PACK_AB_MERGE_C R7, RZ, R2, RZ ;  /* 0x00000002ff07723e */ /* 0x001fe400048060ff */
[----:B------:R-:W-:-:S03]  /*e360*/  ISETP.LT.OR P4, PT, R34, 0xca, !P0 ;  /* 0x000000ca2200780c */ /* 0x000fc60004781670 */
[----:B------:R0:W-:Y:S01]  /*e370*/  @!P5 STG.E.U8 desc[UR20][R24.64+0xc8], R7 ;  /* 0x0000c8071800d986 */ /* 0x0001e2000c101114 */
[----:B------:R-:W-:Y:S02]  /*e380*/  ISETP.LT.OR P5, PT, R34, 0xd1, !P1 ;  /* 0x000000d12200780c */ /* 0x000fe40004fa1670 */
[----:B------:R-:W-:Y:S02]  /*e390*/  F2FP.SATFINITE.E5M2.F32.PACK_AB_MERGE_C R9, RZ, R3, RZ ;  /* 0x00000003ff09723e */ /* 0x000fe400048060ff */
[----:B------:R-:W-:-:S03]  /*e3a0*/  F2FP.SATFINITE.E5M2.F32.PACK_AB_MERGE_C R11, RZ, R4, RZ ;  /* 0x00000004ff0b723e */ /* 0x000fc600048060ff */
[----:B------:R0:W-:Y:S04]  /*e3b0*/  @!P6 STG.E.U8 desc[UR20][R24.64+0xc9], R9 ;  /* 0x0000c9091800e986 */ /* 0x0001e8000c101114 */
[----:B------:R-:W-:Y:S01]  /*e3c0*/  @!P3 STG.E.U8 desc[UR20][R26.64+0xc8], R11 ;  /* 0x0000c80b1a00b986 */ /* 0x000fe2000c101114 */
[----:B---3--:R-:W-:Y:S01]  /*e3d0*/  FMUL R2, R220, UR32 ;  /* 0x00000020dc027c20 */ /* 0x008fe20008400000 */
[----:B------:R-:W-:Y:S02]  /*e3e0*/  FMUL R0, R221, UR32 ;  /* 0x00000020dd007c20 */ /* 0x000fe40008400000 */
[----:B------:R-:W3:Y:S03]  /*e3f0*/  LDL.LU R221, [R1+0x2c] ;  /* 0x00002c0001dd7983 */ /* 0x000ee60000300800 */
[----:B-1----:R-:W-:Y:S01]  /*e400*/  F2FP.SATFINITE.E5M2.F32.PACK_AB_MERGE_C R5, RZ, R0, RZ ;  /* 0x00000000ff05723e */ /* 0x002fe200048060ff */
[----:B------:R-:W3:Y:S01]  /*e410*/  LDL.LU R220, [R1+0x30] ;  /* 0x0000300001dc7983 */ /* 0x000ee20000300800 */
[----:B------:R-:W-:Y:S01]  /*e420*/  FMUL R0, R223, UR32 ;  /* 0x00000020df007c20 */ /* 0x000fe20008400000 */
[----:B------:R-:W-:Y:S01]  /*e430*/  FMUL R3, R222, UR32 ;  /* 0x00000020de037c20 */ /* 0x000fe20008400000 */
[----:B0-----:R-:W-:Y:S01]  /*e440*/  F2FP.SATFINITE.E5M2.F32.PACK_AB_MERGE_C R7, RZ, R2, RZ ;  /* 0x00000002ff07723e */ /* 0x001fe200048060ff */
[----:B------:R-:W3:Y:S02]  /*e450*/  LDL.LU R222, [R1+0x34] ;  /* 0x0000340001de7983 */ /* 0x000ee40000300800 */
[----:B------:R-:W-:-:S02]  /*e460*/  F2FP.SATFINITE.E5M2.F32.PACK_AB_MERGE_C R13, RZ, R0, RZ ;  /* 0x00000000ff0d723e */ /* 0x000fc400048060ff */
[----:B------:R-:W3:Y:S01]  /*e470*/  LDL.LU R223, [R1+0x38] ;  /* 0x0000380001df7983 */ /* 0x000ee20000300800 */
[----:B------:R-:W-:Y:S01]  /*e480*/  F2FP.SATFINITE.E5M2.F32.PACK_AB_MERGE_C R9, RZ, R3, RZ ;  /* 0x00000003ff09723e */ /* 0x000fe200048060ff */
[----:B------:R-:W-:Y:S02]  /*e490*/  FMUL R2, R225, UR32 ;  /* 0x00000020e1027c20 */ /* 0x000fe40008400000 */
[----:B------:R-:W3:Y:S04]  /*e4a0*/  LDL.LU R225, [R1+0x3c] ;  /* 0x00003c0001e17983 */ /* 0x000ee80000300800 */
[----:B------:R-:W-:Y:S01]  /*e4b0*/  @!P4 STG.E.U8 desc[UR20][R26.64+0xc9], R5 ;  /* 0x0000c9051a00c986 */ /* 0x000fe2000c101114 */
[----:B--2---:R-:W-:-:S03]  /*e4c0*/  FMUL R0, R224, UR32 ;  /* 0x00000020e0007c20 */ /* 0x004fc60008400000 */
[----:B------:R0:W-:Y:S04]  /*e4d0*/  @!P5 STG.E.U8 desc[UR20][R24.64+0xd0], R7 ;  /* 0x0000d0071800d986 */ /* 0x0001e8000c101114 */
[----:B------:R-:W2:Y:S01]  /*e4e0*/  LDL.LU R224, [R1+0x40] ;  /* 0x0000400001e07983 */ /* 0x000ea20000300800 */
[----:B----4-:R-:W-:-:S03]  /*e4f0*/  FMUL R3, R226, UR32 ;  /* 0x00000020e2037c20 */ /* 0x010fc60008400000 */
[----:B------:R-:W4:Y:S01]  /*e500*/  LDL.LU R226, [R1+0x44] ;  /* 0x0000440001e27983 */ /* 0x000f220000300800 */
[----:B0-----:R-:W-:Y:S01]  /*e510*/  F2FP.SATFINITE.E5M2.F32.PACK_AB_MERGE_C R7, RZ, R0, RZ ;  /* 0x00000000ff07723e */ /* 0x001fe200048060ff */
[----:B------:R-:W-:Y:S02]  /*e520*/  FMUL R0, R227, UR32 ;  /* 0x00000020e3007c20 */ /* 0x000fe40008400000 */
[----:B------:R-:W4:Y:S01]  /*e530*/  LDL.LU R227, [R1+0x48] ;  /* 0x0000480001e37983 */ /* 0x000f220000300800 */
[C---:B------:R-:W-:Y:S02]  /*e540*/  ISETP.LT.OR P6, PT, R34.reuse, 0xd2, !P1 ;  /* 0x000000d22200780c */ /* 0x040fe40004fc1670 */
[C---:B------:R-:W-:Y:S01]  /*e550*/  ISETP.LT.OR P4, PT, R34.reuse, 0xd2, !P0 ;  /* 0x000000d22200780c */ /* 0x040fe20004781670 */
[----:B------:R-:W4:Y:S01]  /*e560*/  LDL.LU R219, [R1+0x4c] ;  /* 0x00004c0001db7983 */ /* 0x000f220000300800 */
[----:B------:R-:W-:Y:S02]  /*e570*/  F2FP.SATFINITE.E5M2.F32.PACK_AB_MERGE_C R5, RZ, R2, RZ ;  /* 0x00000002ff05723e */ /* 0x000fe400048060ff */
[----:B------:R-:W-:-:S02]  /*e580*/  ISETP.LT.OR P3, PT, R34, 0xd1, !P0 ;  /* 0x000000d12200780c */ /* 0x000fc40004761670 */
[----:B------:R-:W-:Y:S02]  /*e590*/  ISETP.LT.OR P5, PT, R34, 0xd9, !P1 ;  /* 0x000000d92200780c */ /* 0x000fe40004fa1670 */
[----:B------:R-:W-:-:S03]  /*e5a0*/  F2FP.SATFINITE.E5M2.F32.PACK_AB_MERGE_C R11, RZ, R0, RZ ;  /* 0x00000000ff0b723e */ /* 0x000fc600048060ff */
[----:B------:R0:W-:Y:S01]  /*e5b0*/  @!P6 STG.E.U8 desc[UR20][R24.64+0xd1], R9 ;  /* 0x0000d1091800e986 */ /* 0x0001e2000c101114 */
[----:B------:R-:W-:-:S03]  /*e5c0*/  ISETP.LT.OR P6, PT, R34, 0xda, !P1 ;  /* 0x000000da2200780c */ /* 0x000fc60004fc1670 */
[----:B------:R1:W-:Y:S01]  /*e5d0*/  @!P4 STG.E.U8 desc[UR20][R26.64+0xd1], R5 ;  /* 0x0000d1051a00c986 */ /* 0x0003e2000c101114 */
[----:B------:R-:W-:-:S03]  /*e5e0*/  ISETP.LT.OR P4, PT, R34, 0xda, !P0 ;  /* 0x000000da2200780c */ /* 0x000fc60004781670 */
[----:B------:R-:W-:Y:S01]  /*e5f0*/  @!P3 STG.E.U8 desc[UR20][R26.64+0xd0], R13 ;  /* 0x0000d00d1a00b986 */ /* 0x000fe2000c101114 */
[----:B0-----:R-:W-:-:S03]  /*e600*/  F2FP.SATFINITE.E5M2.F32.PACK_AB_MERGE_C R9, RZ, R3, RZ ;  /* 0x00000003ff09723e */ /* 0x001fc600048060ff */
[----:B------:R0:W-:Y:S04]  /*e610*/  @!P5 STG.E.U8 desc[UR20][R24.64+0xd8], R7 ;  /* 0x0000d8071800d986 */ /* 0x0001e8000c101114 */
[----:B------:R0:W-:Y:S01]  /*e620*/  @!P6 STG.E.U8 desc[UR20][R24.64+0xd9], R9 ;  /* 0x0000d9091800e986 */ /* 0x0001e2000c101114 */
[----:B---3--:R-:W-:-:S03]  /*e630*/  FMUL R0, R221, UR32 ;  /* 0x00000020dd007c20 */ /* 0x008fc60008400000 */
[----:B------:R-:W3:Y:S01]  /*e640*/  LDL.LU R221, [R1+0x50] ;  /* 0x0000500001dd7983 */ /* 0x000ee20000300800 */
[----:B------:R-:W-:-:S03]  /*e650*/  FMUL R2, R220, UR32 ;  /* 0x00000020dc027c20 */ /* 0x000fc60008400000 */
[----:B------:R-:W3:Y:S01]  /*e660*/  LDL.LU R220, [R1+0x54] ;  /* 0x0000540001dc7983 */ /* 0x000ee20000300800 */
[----:B-1----:R-:W-:Y:S01]  /*e670*/  F2FP.SATFINITE.E5M2.F32.PACK_AB_MERGE_C R5, RZ, R0, RZ ;  /* 0x00000000ff05723e */ /* 0x002fe200048060ff */
[----:B------:R-:W-:Y:S02]  /*e680*/  FMUL R3, R222, UR32 ;  /* 0x00000020de037c20 */ /* 0x000fe40008400000 */
[----:B------:R-:W3:Y:S01]  /*e690*/  LDL.LU R222, [R1+0x58] ;  /* 0x0000580001de7983 */ /* 0x000ee20000300800 */
[----:B0-----:R-:W-:Y:S01]  /*e6a0*/  F2FP.SATFINITE.E5M2.F32.PACK_AB_MERGE_C R7, RZ, R2, RZ ;  /* 0x00000002ff07723e */ /* 0x001fe200048060ff */
[----:B------:R-:W-:Y:S01]  /*e6b0*/  FMUL R4, R223, UR32 ;  /* 0x00000020df047c20 */ /* 0x000fe20008400000 */
[----:B------:R-:W-:Y:S01]  /*e6c0*/  F2FP.SATFINITE.E5M2.F32.PACK_AB_MERGE_C R9, RZ, R3, RZ ;  /* 0x00000003ff09723e */ /* 0x000fe200048060ff */
[----:B------:R-:W3:Y:S01]  /*e6d0*/  LDL.LU R223, [R1+0x5c] ;  /* 0x00005c0001df7983 */ /* 0x000ee20000300800 */
[----:B------:R-:W-:-:S03]  /*e6e0*/  FMUL R0, R225, UR32 ;  /* 0x00000020e1007c20 */ /* 0x000fc60008400000 */
[----:B------:R0:W-:Y:S04]  /*e6f0*/  @!P4 STG.E.U8 desc[UR20][R26.64+0xd9], R5 ;  /* 0x0000d9051a00c986 */ /* 0x0001e8000c101114 */
[----:B------:R-:W3:Y:S01]  /*e700*/  LDL.LU R225, [R1+0x60] ;  /* 0x0000600001e17983 */ /* 0x000ee20000300800 */
[----:B0-----:R-:W-:Y:S01]  /*e710*/  F2FP.SATFINITE.E5M2.F32.PACK_AB_MERGE_C R5, RZ, R0, RZ ;  /* 0x00000000ff05723e */ /* 0x001fe200048060ff */
[----:B--2---:R-:W-:Y:S02]  /*e720*/  FMUL R2, R224, UR32 ;  /* 0x00000020e0027c20 */ /* 0x004fe40008400000 */
[----:B------:R-:W2:Y:S01]  /*e730*/  LDL.LU R224, [R1+0x64] ;  /* 0x0000640001e07983 */ /* 0x000ea20000300800 */
[----:B----4-:R-:W-:-:S03]  /*e740*/  FMUL R3, R226, UR32 ;  /* 0x00000020e2037c20 */ /* 0x010fc60008400000 */
[----:B------:R-:W4:Y:S01]  /*e750*/  LDL.LU R226, [R1+0x68] ;  /* 0x0000680001e27983 */ /* 0x000f220000300800 */
[----:B------:R-:W-:-:S03]  /*e760*/  FMUL R0, R227, UR32 ;  /* 0x00000020e3007c20 */ /* 0x000fc60008400000 */
[----:B------:R-:W4:Y:S01]  /*e770*/  LDL.LU R227, [R1+0x6c] ;  /* 0x00006c0001e37983 */ /* 0x000f220000300800 */
[C---:B------:R-:W-:Y:S02]  /*e780*/  ISETP.LT.OR P3, PT, R34.reuse, 0xd9, !P0 ;  /* 0x000000d92200780c */ /* 0x040fe40004761670 */
[C---:B------:R-:W-:Y:S02]  /*e790*/  ISETP.LT.OR P5, PT, R34.reuse, 0xe1, !P1 ;  /* 0x000000e12200780c */ /* 0x040fe40004fa1670 */
[C---:B------:R-:W-:Y:S02]  /*e7a0*/  ISETP.LT.OR P6, PT, R34.reuse, 0xe2, !P1 ;  /* 0x000000e22200780c */ /* 0x040fe40004fc1670 */
[----:B------:R-:W-:-:S07]  /*e7b0*/  ISETP.LT.OR P4, PT, R34, 0xe2, !P0 ;  /* 0x000000e22200780c */ /* 0x000fce0004781670 */
[----:B------:R-:W-:Y:S01]  /*e7c0*/  @!P3 STG.E.U8 desc[UR20][R26.64+0xd8], R11 ;  /* 0x0000d80b1a00b986 */ /* 0x000fe2000c101114 */
[----:B------:R-:W-:-:S03]  /*e7d0*/  ISETP.LT.OR P3, PT, R34, 0xe1, !P0 ;  /* 0x000000e12200780c */ /* 0x000fc60004761670 */
[----:B------:R0:W-:Y:S01]  /*e7e0*/  @!P5 STG.E.U8 desc[UR20][R24.64+0xe0], R7 ;  /* 0x0000e0071800d986 */ /* 0x0001e2000c101114 */
[----:B------:R-:W-:-:S03]  /*e7f0*/  ISETP.LT.OR P5, PT, R34, 0xe9, !P1 ;  /* 0x000000e92200780c */ /* 0x000fc60004fa1670 */
[----:B------:R1:W-:Y:S01]  /*e800*/  @!P6 STG.E.U8 desc[UR20][R24.64+0xe1], R9 ;  /* 0x0000e1091800e986 */ /* 0x0003e2000c101114 */
[----:B------:R-:W-:Y:S02]  /*e810*/  ISETP.LT.OR P6, PT, R34, 0xea, !P1 ;  /* 0x000000ea2200780c */ /* 0x000fe40004fc1670 */
[----:B------:R-:W-:Y:S01]  /*e820*/  F2FP.SATFINITE.E5M2.F32.PACK_AB_MERGE_C R13, RZ, R4, RZ ;  /* 0x00000004ff0d723e */ /* 0x000fe200048060ff */
[----:B------:R1:W-:Y:S01]  /*e830*/  @!P4 STG.E.U8 desc[UR20][R26.64+0xe1], R5 ;  /* 0x0000e1051a00c986 */ /* 0x0003e2000c101114 */
[----:B0-----:R-:W-:-:S03]  /*e840*/  F2FP.SATFINITE.E5M2.F32.PACK_AB_MERGE_C R7, RZ, R2, RZ ;  /* 0x00000002ff07723e */ /* 0x001fc600048060ff */
[----:B------:R-:W-:Y:S01]  /*e850*/  @!P3 STG.E.U8 desc[UR20][R26.64+0xe0], R13 ;  /* 0x0000e00d1a00b986 */ /* 0x000fe2000c101114 */
[----:B-1----:R-:W-:-:S03]  /*e860*/  F2FP.SATFINITE.E5M2.F32.PACK_AB_MERGE_C R9, RZ, R3, RZ ;  /* 0x00000003ff09723e */ /* 0x002fc600048060ff */
[----:B------:R0:W-:Y:S01]  /*e870*/  @!P5 STG.E.U8 desc[UR20][R24.64+0xe8], R7 ;  /* 0x0000e8071800d986 */ /* 0x0001e2000c101114 */
[C---:B------:R-:W-:Y:S02]  /*e880*/  ISETP.LT.OR P3, PT, R34.reuse, 0xe9, !P0 ;  /* 0x000000e92200780c */ /* 0x040fe40004761670 */
[C---:B------:R-:W-:Y:S01]  /*e890*/  ISETP.LT.OR P4, PT, R34.reuse, 0xea, !P0 ;  /* 0x000000ea2200780c */ /* 0x040fe20004781670 */
[----:B------:R1:W-:Y:S01]  /*e8a0*/  @!P6 STG.E.U8 desc[UR20][R24.64+0xe9], R9 ;  /* 0x0000e9091800e986 */ /* 0x0003e2000c101114 */
[C---:B------:R-:W-:Y:S01]  /*e8b0*/  ISETP.LT.OR P5, PT, R34.reuse, 0xf1, !P1 ;  /* 0x000000f12200780c */ /* 0x040fe20004fa1670 */
[----:B------:R-:W-:Y:S01]  /*e8c0*/  FMUL R2, R219, UR32 ;  /* 0x00000020db027c20 */ /* 0x000fe20008400000 */
[----:B------:R-:W-:Y:S02]  /*e8d0*/  ISETP.LT.OR P6, PT, R34, 0xf2, !P1 ;  /* 0x000000f22200780c */ /* 0x000fe40004fc1670 */
[----:B------:R-:W-:Y:S02]  /*e8e0*/  F2FP.SATFINITE.E5M2.F32.PACK_AB_MERGE_C R11, RZ, R0, RZ ;  /* 0x00000000ff0b723e */ /* 0x000fe400048060ff */
[----:B------:R-:W-:-:S03]  /*e8f0*/  F2FP.SATFINITE.E5M2.F32.PACK_AB_MERGE_C R5, RZ, R2, RZ ;  /* 0x00000002ff05723e */ /* 0x000fc600048060ff */
[----:B------:R-:W-:Y:S01]  /*e900*/  @!P3 STG.E.U8 desc[UR20][R26.64+0xe8], R11 ;  /* 0x0000e80b1a00b986 */ /* 0x000fe2000c101114 */
[----:B------:R-:W-:-:S03]  /*e910*/  ISETP.LT.OR P3, PT, R34, 0xf1, !P0 ;  /* 0x000000f12200780c */ /* 0x000fc60004761670 */
[----:B------:R-:W-:Y:S01]  /*e920*/  @!P4 STG.E.U8 desc[UR20][R26.64+0xe9], R5 ;  /* 0x0000e9051a00c986 */ /* 0x000fe2000c101114 */
[C---:B------:R-:W-:Y:S02]  /*e930*/  ISETP.LT.OR P4, PT, R34.reuse, 0xf9, !P1 ;  /* 0x000000f92200780c */ /* 0x040fe40004f81670 */
[----:B------:R-:W-:Y:S01]  /*e940*/  ISETP.LT.OR P1, PT, R34, 0xfa, !P1 ;  /* 0x000000fa2200780c */ /* 0x000fe20004f21670 */
[----:B---3--:R-:W-:Y:S01]  /*e950*/  FMUL R0, R221, UR32 ;  /* 0x00000020dd007c20 */ /* 0x008fe20008400000 */
[----:B------:R-:W-:-:S04]  /*e960*/  FMUL R3, R220, UR32 ;  /* 0x00000020dc037c20 */ /* 0x000fc80008400000 */
[----:B0-----:R-:W-:Y:S02]  /*e970*/  F2FP.SATFINITE.E5M2.F32.PACK_AB_MERGE_C R7, RZ, R0, RZ ;  /* 0x00000000ff07723e */ /* 0x001fe400048060ff */
[----:B-1----:R-:W-:Y:S01]  /*e980*/  F2FP.SATFINITE.E5M2.F32.PACK_AB_MERGE_C R9, RZ, R3, RZ ;  /* 0x00000003ff09723e */ /* 0x002fe200048060ff */
[----:B------:R-:W-:Y:S02]  /*e990*/  FMUL R0, R222, UR32 ;  /* 0x00000020de007c20 */ /* 0x000fe40008400000 */
[----:B------:R0:W-:Y:S01]  /*e9a0*/  @!P5 STG.E.U8 desc[UR20][R24.64+0xf0], R7 ;  /* 0x0000f0071800d986 */ /* 0x0001e2000c101114 */
[----:B------:R-:W-:-:S03]  /*e9b0*/  ISETP.LT.OR P5, PT, R34, 0xf2, !P0 ;  /* 0x000000f22200780c */ /* 0x000fc600047a1670 */
[----:B------:R1:W-:Y:S01]  /*e9c0*/  @!P6 STG.E.U8 desc[UR20][R24.64+0xf1], R9 ;  /* 0x0000f1091800e986 */ /* 0x0003e2000c101114 */
[C---:B------:R-:W-:Y:S02]  /*e9d0*/  ISETP.LT.OR P6, PT, R34.reuse, 0xf9, !P0 ;  /* 0x000000f92200780c */ /* 0x040fe400047c1670 */
[----:B------:R-:W-:Y:S01]  /*e9e0*/  F2FP.SATFINITE.E5M2.F32.PACK_AB_MERGE_C R13, RZ, R0, RZ ;  /* 0x00000000ff0d723e */ /* 0x000fe200048060ff */
[----:B------:R-:W-:Y:S01]  /*e9f0*/  FMUL R0, R223, UR32 ;  /* 0x00000020df007c20 */ /* 0x000fe20008400000 */
[----:B------:R-:W-:Y:S01]  /*ea00*/  ISETP.LT.OR P0, PT, R34, 0xfa, !P0 ;  /* 0x000000fa2200780c */ /* 0x000fe20004701670 */
[----:B------:R-:W-:-:S03]  /*ea10*/  FMUL R2, R225, UR32 ;  /* 0x00000020e1027c20 */ /* 0x000fc60008400000 */
[----:B0-----:R-:W-:Y:S02]  /*ea20*/  F2FP.SATFINITE.E5M2.F32.PACK_AB_MERGE_C R7, RZ, R0, RZ ;  /* 0x00000000ff07723e */ /* 0x001fe400048060ff */
[----:B-1----:R-:W-:Y:S01]  /*ea30*/  F2FP.SATFINITE.E5M2.F32.PACK_AB_MERGE_C R9, RZ, R2, RZ ;  /* 0x00000002ff09723e */ /* 0x002fe200048060ff */
[----:B--2---:R-:W-:Y:S01]  /*ea40*/  FMUL R3, R224, UR32 ;  /* 0x00000020e0037c20 */ /* 0x004fe20008400000 */
[----:B----4-:R-:W-:Y:S01]  /*ea50*/  FMUL R4, R226, UR32 ;  /* 0x00000020e2047c20 */ /* 0x010fe20008400000 */
[----:B------:R-:W-:-:S03]  /*ea60*/  FMUL R5, R227, UR32 ;  /* 0x00000020e3057c20 */ /* 0x000fc60008400000 */
[----:B------:R-:W-:Y:S02]  /*ea70*/  F2FP.SATFINITE.E5M2.F32.PACK_AB_MERGE_C R3, RZ, R3, RZ ;  /* 0x00000003ff03723e */ /* 0x000fe400048060ff */
[----:B------:R-:W-:Y:S02]  /*ea80*/  F2FP.SATFINITE.E5M2.F32.PACK_AB_MERGE_C R11, RZ, R4, RZ ;  /* 0x00000004ff0b723e */ /* 0x000fe400048060ff */
[----:B------:R-:W-:Y:S01]  /*ea90*/  F2FP.SATFINITE.E5M2.F32.PACK_AB_MERGE_C R5, RZ, R5, RZ ;  /* 0x00000005ff05723e */ /* 0x000fe200048060ff */
[----:B------:R0:W-:Y:S04]  /*eaa0*/  @!P3 STG.E.U8 desc[UR20][R26.64+0xf0], R13 ;  /* 0x0000f00d1a00b986 */ /* 0x0001e8000c101114 */
[----:B------:R0:W-:Y:S04]  /*eab0*/  @!P5 STG.E.U8 desc[UR20][R26.64+0xf1], R7 ;  /* 0x0000f1071a00d986 */ /* 0x0001e8000c101114 */
[----:B------:R0:W-:Y:S04]  /*eac0*/  @!P4 STG.E.U8 desc[UR20][R24.64+0xf8], R9 ;  /* 0x0000f8091800c986 */ /* 0x0001e8000c101114 */
[----:B------:R0:W-:Y:S04]  /*ead0*/  @!P1 STG.E.U8 desc[UR20][R24.64+0xf9], R3 ;  /* 0x0000f90318009986 */ /* 0x0001e8000c101114 */
[----:B------:R0:W-:Y:S04]  /*eae0*/  @!P6 STG.E.U8 desc[UR20][R26.64+0xf8], R11 ;  /* 0x0000f80b1a00e986 */ /* 0x0001e8000c101114 */
[----:B------:R0:W-:Y:S02]  /*eaf0*/  @!P0 STG.E.U8 desc[UR20][R26.64+0xf9], R5 ;  /* 0x0000f9051a008986 */ /* 0x0001e4000c101114 */
.L_x_297:
[----:B------:R-:W-:Y:S05]  /*eb00*/  BSYNC B0 ;  /* 0x0000000000007941 */ /* 0x000fea0003800000 */
.L_x_39:
[----:B------:R-:W2:Y:S01]  /*eb10*/  LDL.LU R22, [R1+0x7c] ;  /* 0x00007c0001167983 */ /* 0x000ea20000300800 */
[----:B0----5:R-:W-:Y:S01]  /*eb20*/  IMAD.U32 R3, RZ, RZ, UR12 ;  /* 0x0000000cff037e24 */ /* 0x021fe2000f8e00ff */
[----:B------:R-:W-:Y:S02]  /*eb30*/  ULDC.64 UR6, c[0x0][0x650] ;  /* 0x0001940000067ab9 */ /* 0x000fe40000000a00 */
[----:B------:R-:W3:Y:S01]  /*eb40*/  LDL.LU R19, [R1+0x80] ;  /* 0x0000800001137983 */ /* 0x000ee20000300800 */
[----:B------:R-:W-:Y:S01]  /*eb50*/  IMAD.U32 R0, RZ, RZ, UR16 ;  /* 0x00000010ff007e24 */ /* 0x000fe2000f8e00ff */
[----:B------:R0:W-:Y:S01]  /*eb60*/  SYNCS.ARRIVE.TRANS64.A1T0 RZ, [R3+UR28], RZ ;  /* 0x000000ff03ff79a7 */ /* 0x0001e2000810001c */
[----:B------:R-:W-:Y:S02]  /*eb70*/  IMAD.U32 R2, RZ, RZ, UR16 ;  /* 0x00000010ff027e24 */ /* 0x000fe4000f8e00ff */
[----:B------:R-:W-:Y:S02]  /*eb80*/  IMAD.MOV.U32 R4, RZ, RZ, -0x1 ;  /* 0xffffffffff047424 */ /* 0x000fe400078e00ff */
[----:B0-----:R-:W-:Y:S01]  /*eb90*/  IMAD.U32 R3, RZ, RZ, UR13 ;  /* 0x0000000dff037e24 */ /* 0x001fe2000f8e00ff */
[----:B---3--:R-:W-:-:S02]  /*eba0*/  LEA R19, P0, R0, R19, 0x1 ;  /* 0x0000001300137211 */ /* 0x008fc400078008ff */
[----:B------:R-:W-:Y:S02]  /*ebb0*/  PRMT R0, RZ, 0x7610, R0 ;  /* 0x00007610ff007816 */ /* 0x000fe40000000000 */
[----:B--2---:R-:W-:Y:S01]  /*ebc0*/  LEA.HI.X R22, R2, R22, R3, 0x1, P0 ;  /* 0x0000001602167211 */ /* 0x004fe200000f0c03 */
[----:B------:R-:W-:Y:S01]  /*ebd0*/  IMAD.MOV.U32 R2, RZ, RZ, -0x1 ;  /* 0xffffffffff027424 */ /* 0x000fe200078e00ff */
[----:B------:R0:W-:Y:S01]  /*ebe0*/  STL [R1+0x80], R19 ;  /* 0x0000801301007387 */ /* 0x0001e20000100800 */
[----:B------:R-:W-:Y:S01]  /*ebf0*/  IMAD.MOV.U32 R3, RZ, RZ, -0x1 ;  /* 0xffffffffff037424 */ /* 0x000fe200078e00ff */
[----:B------:R-:W-:Y:S02]  /*ec00*/  ISETP.GE.U32.AND P0, PT, R19, UR6, PT ;  /* 0x0000000613007c0c */ /* 0x000fe4000bf06070 */
[----:B------:R0:W-:Y:S02]  /*ec10*/  STL [R1+0x7c], R22 ;  /* 0x00007c1601007387 */ /* 0x0001e40000100800 */
[----:B------:R-:W-:-:S02]  /*ec20*/  ISETP.GE.U32.AND.EX P0, PT, R22, UR7, PT, P0 ;  /* 0x0000000716007c0c */ /* 0x000fc4000bf06100 */
[----:B------:R0:W-:Y:S04]  /*ec30*/  STL [R1+0x84], R4 ;  /* 0x0000840401007387 */ /* 0x0001e80000100800 */
[----:B------:R0:W-:Y:S04]  /*ec40*/  STL [R1+0x74], R2 ;  /* 0x0000740201007387 */ /* 0x0001e80000100800 */
[----:B------:R0:W-:Y:S03]  /*ec50*/  STL [R1+0x88], R3 ;  /* 0x0000880301007387 */ /* 0x0001e60000100800 */
[----:B------:R-:W-:Y:S05]  /*ec60*/  @P0 BRA `(.L_x_298) ;  /* 0x0000000400740947 */ /* 0x000fea0003800000 */
[----:B------:R-:W2:Y:S01]  /*ec70*/  S2R R14, SR_CTAID.X ;  /* 0x00000000000e7919 */ /* 0x000ea20000002500 */
[----:B------:R-:W3:Y:S01]  /*ec80*/  LDC.64 R8, c[0x0][0x628] ;  /* 0x00018a00ff087b82 */ /* 0x000ee20000000a00 */
[----:B------:R-:W-:Y:S01]  /*ec90*/  ULDC UR6, c[0x0][0x150] ;  /* 0x0000540000067ab9 */ /* 0x000fe20000000800 */
[----:B------:R-:W-:Y:S01]  /*eca0*/  IMAD.MOV.U32 R6, RZ, RZ, R19 ;  /* 0x000000ffff067224 */ /* 0x000fe200078e0013 */
[----:B------:R-:W0:Y:S01]  /*ecb0*/  S2R R16, SR_CTAID.Y ;  /* 0x0000000000107919 */ /* 0x000e220000002600 */
[----:B------:R-:W-:-:S04]  /*ecc0*/  IMAD.MOV.U32 R7, RZ, RZ, R22 ;  /* 0x000000ffff077224 */ /* 0x000fc800078e0016 */
[----:B------:R-:W0:Y:S08]  /*ecd0*/  LDC R17, c[0x0][0x144] ;  /* 0x00005100ff117b82 */ /* 0x000e300000000800 */
[----:B------:R-:W0:Y:S08]  /*ece0*/  LDC R10, c[0x0][0x630] ;  /* 0x00018c00ff0a7b82 */ /* 0x000e300000000800 */
[----:B------:R-:W0:Y:S01]  /*ecf0*/  LDC.64 R12, c[0x0][0x620] ;  /* 0x00018800ff0c7b82 */ /* 0x000e220000000a00 */
[----:B---3--:R-:W-:-:S04]  /*ed00*/  ISETP.NE.U32.AND P0, PT, R8, RZ, PT ;  /* 0x000000ff0800720c */ /* 0x008fc80003f05070 */
[----:B------:R-:W-:Y:S02]  /*ed10*/  ISETP.NE.AND.EX P0, PT, R9, RZ, PT, P0 ;  /* 0x000000ff0900720c */ /* 0x000fe40003f05300 */
[----:B--2---:R-:W-:-:S05]  /*ed20*/  I2FP.F32.U32 R0, R14 ;  /* 0x0000000e00007245 */ /* 0x004fca0000201000 */
[----:B------:R-:W-:-:S04]  /*ed30*/  FMUL R0, R0, UR6 ;  /* 0x0000000600007c20 */ /* 0x000fc80008400000 */
[----:B------:R2:W3:Y:S02]  /*ed40*/  F2I.U32.TRUNC.NTZ R15, R0 ;  /* 0x00000000000f7305 */ /* 0x0004e4000020f000 */
[----:B------:R-:W-:Y:S05]  /*ed50*/  @!P0 BRA `(.L_x_299) ;  /* 0x0000000000288947 */ /* 0x000fea0003800000 */
[----:B--2---:R-:W2:Y:S02]  /*ed60*/  LDC R0, c[0x0][0x634] ;  /* 0x00018d00ff007b82 */ /* 0x004ea40000000800 */
[----:B--2---:R-:W-:-:S05]  /*ed70*/  IADD3 R7, P0, R19, R0, RZ ;  /* 0x0000000013077210 */ /* 0x004fca0007f1e0ff */
[----:B------:R-:W-:-:S04]  /*ed80*/  IMAD.X R11, RZ, RZ, R22, P0 ;  /* 0x000000ffff0b7224 */ /* 0x000fc800000e0616 */
[----:B0-----:R-:W-:-:S04]  /*ed90*/  IMAD.WIDE.U32 R2, R11, R8, RZ ;  /* 0x000000080b027225 */ /* 0x001fc800078e00ff */
[----:B------:R-:W-:-:S04]  /*eda0*/  IMAD.WIDE.U32 R4, P0, R7, R9, R2 ;  /* 0x0000000907047225 */ /* 0x000fc80007800002 */
[----:B------:R-:W-:-:S04]  /*edb0*/  IMAD.WIDE.U32 R2, R7, R8, RZ ;  /* 0x0000000807027225 */ /* 0x000fc800078e00ff */
[----:B------:R-:W-:Y:S01]  /*edc0*/  IMAD.X R7, RZ, RZ, RZ, P0 ;  /* 0x000000ffff077224 */ /* 0x000fe200000e06ff */
[----:B------:R-:W-:Y:S01]  /*edd0*/  IADD3 RZ, P0, R3, R4, RZ ;  /* 0x0000000403ff7210 */ /* 0x000fe20007f1e0ff */
[----:B------:R-:W-:-:S04]  /*ede0*/  IMAD.MOV.U32 R6, RZ, RZ, R5 ;  /* 0x000000ffff067224 */ /* 0x000fc800078e0005 */
[----:B------:R-:W-:-:S08]  /*edf0*/  IMAD.WIDE.U32.X R6, R11, R9, R6, P0 ;  /* 0x000000090b067225 */ /* 0x000fd000000e0406 */
.L_x_299:
[-CC-:B0-----:R-:W-:Y:S01]  /*ee00*/  SHF.R.U64 R11, R6, R10.reuse, R7.reuse ;  /* 0x0000000a060b7219 */ /* 0x181fe20000001207 */
[----:B------:R-:W0:Y:S01]  /*ee10*/  LDC.64 R20, c[0x0][0x640] ;  /* 0x00019000ff147b82 */ /* 0x000e220000000a00 */
[----:B--2---:R-:W-:Y:S01]  /*ee20*/  SHF.R.U32.HI R0, RZ, R10, R7 ;  /* 0x0000000aff007219 */ /* 0x004fe20000011607 */
[----:B------:R-:W-:Y:S01]  /*ee30*/  IMAD.MOV.U32 R2, RZ, RZ, R19 ;  /* 0x000000ffff027224 */ /* 0x000fe200078e0013 */
[----:B------:R-:W-:Y:S01]  /*ee40*/  IADD3 R5, P0, RZ, -R11, RZ ;  /* 0x8000000bff057210 */ /* 0x000fe20007f1e0ff */
[----:B---3--:R-:W-:Y:S01]  /*ee50*/  IMAD.MOV R15, RZ, RZ, -R15 ;  /* 0x000000ffff0f7224 */ /* 0x008fe200078e0a0f */
[----:B------:R-:W-:Y:S01]  /*ee60*/  ULDC UR6, c[0x0][0x154] ;  /* 0x0000550000067ab9 */ /* 0x000fe20000000800 */
[----:B------:R-:W-:Y:S02]  /*ee70*/  IMAD.MOV.U32 R7, RZ, RZ, 0x1 ;  /* 0x00000001ff077424 */ /* 0x000fe400078e00ff */
[----:B------:R-:W2:Y:S01]  /*ee80*/  LDC R4, c[0x0][0x618] ;  /* 0x00018600ff047b82 */ /* 0x000ea20000000800 */
[----:B------:R-:W-:-:S02]  /*ee90*/  IMAD.X R3, RZ, RZ, ~R0, P0 ;  /* 0x000000ffff037224 */ /* 0x000fc400000e0e00 */
[----:B------:R-:W-:Y:S02]  /*eea0*/  IMAD R17, R17, R15, R14 ;  /* 0x0000000f11117224 */ /* 0x000fe400078e020e */
[-C--:B------:R-:W-:Y:S02]  /*eeb0*/  IMAD R0, R3, R12.reuse, RZ ;  /* 0x0000000c03007224 */ /* 0x080fe400078e02ff */
[----:B------:R-:W-:Y:S01]  /*eec0*/  IMAD.MOV.U32 R3, RZ, RZ, R22 ;  /* 0x000000ffff037224 */ /* 0x000fe200078e0016 */
[----:B------:R-:W3:Y:S01]  /*eed0*/  LDC R6, c[0x0][0x608] ;  /* 0x00018200ff067b82 */ /* 0x000ee20000000800 */
[----:B------:R-:W-:-:S04]  /*eee0*/  IMAD.WIDE.U32 R2, R5, R12, R2 ;  /* 0x0000000c05027225 */ /* 0x000fc800078e0002 */
[----:B------:R-:W-:-:S03]  /*eef0*/  IMAD R5, R5, R13, R0 ;  /* 0x0000000d05057224 */ /* 0x000fc600078e0200 */
[----:B------:R-:W5:Y:S01]  /*ef00*/  LDC R18, c[0x0][0x658] ;  /* 0x00019600ff127b82 */ /* 0x000f620000000800 */
[----:B------:R-:W-:Y:S01]  /*ef10*/  I2FP.F32.U32 R0, R16 ;  /* 0x0000001000007245 */ /* 0x000fe20000201000 */
[----:B------:R-:W-:Y:S01]  /*ef20*/  IMAD.IADD R3, R3, 0x1, R5 ;  /* 0x0000000103037824 */ /* 0x000fe200078e0205 */
[----:B0-----:R-:W-:Y:S01]  /*ef30*/  ISETP.NE.U32.AND P0, PT, R20, RZ, PT ;  /* 0x000000ff1400720c */ /* 0x001fe20003f05070 */
[----:B------:R-:W-:Y:S02]  /*ef40*/  IMAD.MOV.U32 R5, RZ, RZ, -0x1 ;  /* 0xffffffffff057424 */ /* 0x000fe400078e00ff */
[----:B------:R-:W-:Y:S02]  /*ef50*/  FMUL R0, R0, UR6 ;  /* 0x0000000600007c20 */ /* 0x000fe40008400000 */
[----:B------:R-:W0:Y:S01]  /*ef60*/  LDC R15, c[0x0][0x148] ;  /* 0x00005200ff0f7b82 */ /* 0x000e220000000800 */
[----:B--2---:R-:W-:Y:S01]  /*ef70*/  SHF.R.U64 R10, R2, R4, R3 ;  /* 0x00000004020a7219 */ /* 0x004fe20000001203 */
[----:B------:R2:W0:Y:S01]  /*ef80*/  F2I.U32.TRUNC.NTZ R13, R0 ;  /* 0x00000000000d7305 */ /* 0x000422000020f000 */
[----:B------:R-:W-:-:S02]  /*ef90*/  ISETP.NE.AND.EX P0, PT, R21, RZ, PT, P0 ;  /* 0x000000ff1500720c */ /* 0x000fc40003f05300 */
[----:B------:R-:W-:-:S03]  /*efa0*/  SHF.R.U32.HI R3, RZ, R4, R3 ;  /* 0x00000004ff037219 */ /* 0x000fc60000011603 */
[----:B------:R-:W0:Y:S01]  /*efb0*/  LDC R14, c[0x0][0x600] ;  /* 0x00018000ff0e7b82 */ /* 0x000e220000000800 */
[-CC-:B---3--:R-:W-:Y:S02]  /*efc0*/  SHF.R.U64 R8, R10, R6.reuse, R3.reuse ;  /* 0x000000060a087219 */ /* 0x188fe40000001203 */
[----:B------:R-:W-:-:S05]  /*efd0*/  SHF.R.U32.HI R3, RZ, R6, R3 ;  /* 0x00000006ff037219 */ /* 0x000fca0000011603 */
[----:B------:R-:W3:Y:S01]  /*efe0*/  LDC R22, c[0x0][0x648] ;  /* 0x00019200ff167b82 */ /* 0x000ee20000000800 */
[-CC-:B-----5:R-:W-:Y:S02]  /*eff0*/  SHF.R.U64 R12, R8, R18.reuse, R3.reuse ;  /* 0x00000012080c7219 */ /* 0x1a0fe40000001203 */
[-C--:B------:R-:W-:Y:S02]  /*f000*/  SHF.L.U32 R5, R5, R18.reuse, RZ ;  /* 0x0000001205057219 */ /* 0x080fe400000006ff */
[-C--:B------:R-:W-:Y:S01]  /*f010*/  SHF.R.U32.HI R3, RZ, R18.reuse, R3 ;  /* 0x00000012ff037219 */ /* 0x080fe20000011603 */
[----:B------:R-:W-:Y:S01]  /*f020*/  IMAD.MOV.U32 R2, RZ, RZ, R12 ;  /* 0x000000ffff027224 */ /* 0x000fe200078e000c */
[----:B------:R-:W-:Y:S01]  /*f030*/  SHF.L.U32 R18, R7, R18, RZ ;  /* 0x0000001207127219 */ /* 0x000fe200000006ff */
[----:B------:R-:W0:Y:S01]  /*f040*/  LDC R23, c[0x0][0x638] ;  /* 0x00018e00ff177b82 */ /* 0x000e220000000800 */
[----:B------:R-:W-:-:S07]  /*f050*/  LOP3.LUT R19, RZ, R5, RZ, 0x33, !PT ;  /* 0x00000005ff137212 */ /* 0x000fce00078e33ff */
[----:B------:R-:W0:Y:S01]  /*f060*/  LDC R24, c[0x0][0x610] ;  /* 0x00018400ff187b82 */ /* 0x000e220000000800 */
[----:B--2---:R-:W-:Y:S05]  /*f070*/  @!P0 BRA `(.L_x_300) ;  /* 0x0000000000288947 */ /* 0x004fea0003800000 */
        /* <DEDUP_REMOVED lines=10> */
.L_x_300:
[----:B---3--:R-:W-:Y:S01]  /*f120*/  SHF.R.U64 R0, R2, R22, R3 ;  /* 0x0000001602007219 */ /* 0x008fe20000001203 */
[----:B0-----:R-:W-:Y:S01]  /*f130*/  VIADD R7, R14, 0xffffffff ;  /* 0xffffffff0e077836 */ /* 0x001fe20000000000 */
[----:B------:R-:W-:Y:S01]  /*f140*/  LOP3.LUT R5, R8, R19, RZ, 0xc0, !PT ;  /* 0x0000001308057212 */ /* 0x000fe200078ec0ff */
[----:B------:R-:W-:Y:S02]  /*f150*/  IMAD.MOV R13, RZ, RZ, -R13 ;  /* 0x000000ffff0d7224 */ /* 0x000fe400078e0a0d */
[----:B------:R-:W-:Y:S02]  /*f160*/  IMAD.MOV R3, RZ, RZ, -R0 ;  /* 0x000000ffff037224 */ /* 0x000fe400078e0a00 */
[----:B------:R-:W-:Y:S01]  /*f170*/  IMAD R2, R18, R0, R5 ;  /* 0x0000000012027224 */ /* 0x000fe200078e0205 */
[----:B------:R-:W-:Y:S01]  /*f180*/  LOP3.LUT R5, R10, R7, RZ, 0xc0, !PT ;  /* 0x000000070a057212 */ /* 0x000fe200078ec0ff */
[----:B------:R-:W-:Y:S02]  /*f190*/  @P2 IMAD R17, R15, R13, R16 ;  /* 0x0000000d0f112224 */ /* 0x000fe400078e0210 */
[----:B------:R-:W-:-:S02]  /*f1a0*/  IMAD R0, R3, R23, R12 ;  /* 0x0000001703007224 */ /* 0x000fc400078e020c */
[----:B------:R-:W-:Y:S02]  /*f1b0*/  IMAD.MOV.U32 R4, RZ, RZ, 0x1 ;  /* 0x00000001ff047424 */ /* 0x000fe400078e00ff */
[----:B------:R-:W-:Y:S02]  /*f1c0*/  IMAD R2, R2, R24, R17 ;  /* 0x0000001802027224 */ /* 0x000fe400078e0211 */
[----:B------:R-:W-:Y:S01]  /*f1d0*/  IMAD R3, R0, R14, R5 ;  /* 0x0000000e00037224 */ /* 0x000fe200078e0205 */
[----:B------:R-:W-:-:S04]  /*f1e0*/  PRMT R0, R4, 0x7610, R0 ;  /* 0x0000761004007816 */ /* 0x000fc80000000000 */
[----:B------:R-:W-:Y:S02]  /*f1f0*/  SEL R4, R3, R2, !P2 ;  /* 0x0000000203047207 */ /* 0x000fe40005000000 */
[----:B------:R-:W-:-:S03]  /*f200*/  SEL R2, R2, R3, !P2 ;  /* 0x0000000302027207 */ /* 0x000fc60005000000 */
[----:B------:R2:W-:Y:S04]  /*f210*/  STL [R1+0x88], R4 ;  /* 0x0000880401007387 */ /* 0x0005e80000100800 */
[----:B------:R2:W-:Y:S04]  /*f220*/  STL [R1+0x74], R11 ;  /* 0x0000740b01007387 */ /* 0x0005e80000100800 */
[----:B------:R2:W-:Y:S02]  /*f230*/  STL [R1+0x84], R2 ;  /* 0x0000840201007387 */ /* 0x0005e40000100800 */
.L_x_298:
[----:B------:R-:W-:Y:S01]  /*f240*/  LOP3.LUT P0, RZ, R0, 0xff, RZ, 0xc0, !PT ;  /* 0x000000ff00ff7812 */ /* 0x000fe2000780c0ff */
[----:B------:R-:W-:-:S12]  /*f250*/  ULOP3.LUT UR27, UR27, 0x1, URZ, 0x3c, !UPT ;  /* 0x000000011b1b7892 */ /* 0x000fd8000f8e3c3f */
[----:B------:R-:W-:Y:S05]  /*f260*/  @P0 BRA `(.L_x_301) ;  /* 0xffffff2400600947 */ /* 0x000fea000383ffff */
[----:B------:R-:W-:Y:S05]  /*f270*/  EXIT ;  /* 0x000000000000794d */ /* 0x000fea0003800000 */
.L_x_17:
[----:B------:R-:W-:-:S08]  /*f280*/  ISETP.NE.AND P0, PT, RZ, UR6, PT ;  /* 0x00000006ff007c0c */ /* 0x000fd0000bf05270 */
[----:B0123--:R-:W0:-:S00]  /*f290*/  USETMAXREG.DEALLOC.CTAPOOL 0x28 ;  /* 0x00000028000079c8 */ /* 0x00fe0000080e0500 */
[----:B------:R-:W-:Y:S05]  /*f2a0*/  @P0 EXIT ;  /* 0x000000000000094d */ /* 0x000fea0003800000 */
[----:B0-----:R-:W-:Y:S01]  /*f2b0*/  LOP3.LUT P0, RZ, R0, 0xff, RZ, 0xc0, !PT ;  /* 0x000000ff00ff7812 */ /* 0x001fe2000780c0ff */
[----:B------:R-:W-:Y:S02]  /*f2c0*/  IMAD.MOV.U32 R0, RZ, RZ, 0x1 ;  /* 0x00000001ff007424 */ /* 0x000fe400078e00ff */
[----:B------:R-:W-:-:S10]  /*f2d0*/  IMAD.MOV.U32 R10, RZ, RZ, RZ ;  /* 0x000000ffff0a7224 */ /* 0x000fd400078e00ff */
[----:B------:R-:W-:Y:S05]  /*f2e0*/  @!P0 BRA `(.L_x_302) ;  /* 0x0000000c00608947 */ /* 0x000fea0003800000 */
[----:B------:R-:W0:Y:S01]  /*f2f0*/  S2R R8, SR_CgaCtaId ;  /* 0x0000000000087919 */ /* 0x000e220000008800 */
[----:B------:R-:W-:Y:S01]  /*f300*/  LOP3.LUT P0, RZ, R3, 0x1f, RZ, 0xc0, !PT ;  /* 0x0000001f03ff7812 */ /* 0x000fe2000780c0ff */
[----:B------:R-:W-:Y:S01]  /*f310*/  ULDC UR5, c[0x0][0x658] ;  /* 0x0001960000057ab9 */ /* 0x000fe20000000800 */
[----:B------:R-:W-:Y:S01]  /*f320*/  UMOV UR6, 0xffffffff ;  /* 0xffffffff00067882 */ /* 0x000fe20000000000 */
[----:B------:R-:W-:Y:S01]  /*f330*/  BSSY B0, `(.L_x_302) ;  /* 0x00000d3000007945 */ /* 0x000fe20003800000 */
[----:B------:R-:W-:Y:S01]  /*f340*/  USHF.L.U32 UR6, UR6, UR5, URZ ;  /* 0x0000000506067299 */ /* 0x000fe2000800063f */
[C---:B------:R-:W-:Y:S01]  /*f350*/  ISETP.NE.AND P3, PT, R2.reuse, RZ, PT ;  /* 0x000000ff0200720c */ /* 0x040fe20003f65270 */
[----:B------:R-:W-:Y:S01]  /*f360*/  IMAD.MOV.U32 R11, RZ, RZ, 0x1 ;  /* 0x00000001ff0b7424 */ /* 0x000fe200078e00ff */
[----:B------:R-:W-:Y:S01]  /*f370*/  ISETP.NE.OR P0, PT, R2, RZ, !P0 ;  /* 0x000000ff0200720c */ /* 0x000fe20004705670 */
[----:B------:R-:W-:Y:S01]  /*f380*/  IMAD.MOV.U32 R0, RZ, RZ, 0x1 ;  /* 0x00000001ff007424 */ /* 0x000fe200078e00ff */
[----:B------:R-:W-:Y:S01]  /*f390*/  ULDC UR4, c[0x0][0x600] ;  /* 0x0001800000047ab9 */ /* 0x000fe20000000800 */
[----:B------:R-:W-:Y:S01]  /*f3a0*/  IMAD.MOV.U32 R10, RZ, RZ, RZ ;  /* 0x000000ffff0a7224 */ /* 0x000fe200078e00ff */
[----:B------:R-:W-:Y:S01]  /*f3b0*/  UMOV UR7, 0x1 ;  /* 0x0000000100077882 */ /* 0x000fe20000000000 */
[----:B------:R-:W-:-:S02]  /*f3c0*/  UIADD3 UR26, UR14, 0x1, URZ ;  /* 0x000000010e1a7890 */ /* 0x000fc4000fffe03f */
[----:B------:R-:W-:Y:S02]  /*f3d0*/  ULOP3.LUT UR27, UR15, 0x2, URZ, 0xfc, !UPT ;  /* 0x000000020f1b7892 */ /* 0x000fe4000f8efc3f */
[----:B------:R-:W-:Y:S02]  /*f3e0*/  UIADD3 UR4, UR4, -0x1, URZ ;  /* 0xffffffff04047890 */ /* 0x000fe4000fffe03f */
[----:B------:R-:W-:Y:S02]  /*f3f0*/  USHF.L.U32 UR22, UR7, UR5, URZ ;  /* 0x0000000507167299 */ /* 0x000fe4000800063f */
[----:B------:R-:W-:Y:S01]  /*f400*/  ULOP3.LUT UR21, URZ, UR6, URZ, 0x33, !UPT ;  /* 0x000000063f157292 */ /* 0x000fe2000f8e333f */
[----:B------:R-:W-:Y:S01]  /*f410*/  ULDC.64 UR24, c[0x0][0x198] ;  /* 0x0000660000187ab9 */ /* 0x000fe20000000a00 */
[C---:B0-----:R-:W-:Y:S02]  /*f420*/  IMAD.SHL.U32 R9, R8.reuse, 0x80, RZ ;  /* 0x0000008008097824 */ /* 0x041fe400078e00ff */
[----:B------:R-:W-:-:S03]  /*f430*/  IMAD.SHL.U32 R8, R8, 0x4000, RZ ;  /* 0x0000400008087824 */ /* 0x000fc600078e00ff */
[----:B------:R-:W-:Y:S02]  /*f440*/  LOP3.LUT R9, R9, 0x80, RZ, 0xc0, !PT ;  /* 0x0000008009097812 */ /* 0x000fe400078ec0ff */
[----:B------:R-:W-:-:S07]  /*f450*/  LOP3.LUT R8, R8, 0x4000, RZ, 0xc0, !PT ;  /* 0x0000400008087812 */ /* 0x000fce00078ec0ff */
.L_x_314:
[----:B------:R-:W-:-:S03]  /*f460*/  UMOV UR5, 0xffffffff ;  /* 0xffffffff00057882 */ /* 0x000fc60000000000 */
[----:B01----:R-:W-:Y:S05]  /*f470*/  BRA.DIV UR5, `(.L_x_303) ;  /* 0x00000012054c7947 */ /* 0x003fea000b800000 */
[----:B------:R-:W-:-:S13]  /*f480*/  ELECT P1, URZ, PT ;  /* 0x00000000003f782f */ /* 0x000fda0003820000 */
.L_x_328:
[----:B------:R-:W0:Y:S01]  /*f490*/  LDC R2, c[0x0][0x28c] ;  /* 0x0000a300ff027b82 */ /* 0x000e220000000800 */
[----:B------:R-:W-:Y:S01]  /*f4a0*/  BSSY B1, `(.L_x_304) ;  /* 0x000003d000017945 */ /* 0x000fe20003800000 */
[----:B0-----:R-:W-:-:S13]  /*f4b0*/  ISETP.LT.OR P1, PT, R2, 0x1, !P1 ;  /* 0x000000010200780c */ /* 0x001fda0004f21670 */
[----:B------:R-:W-:Y:S05]  /*f4c0*/  @P1 BRA `(.L_x_305) ;  /* 0x0000000000e81947 */ /* 0x000fea0003800000 */
[----:B------:R-:W2:Y:S04]  /*f4d0*/  LDL.LU R4, [R1+0x88] ;  /* 0x0000880001047983 */ /* 0x000ea80000300800 */
[----:B------:R-:W3:Y:S01]  /*f4e0*/  LDL.LU R3, [R1+0x84] ;  /* 0x0000840001037983 */ /* 0x000ee20000300800 */
[----:B------:R-:W-:Y:S02]  /*f4f0*/  IMAD.MOV.U32 R14, RZ, RZ, RZ ;  /* 0x000000ffff0e7224 */ /* 0x000fe400078e00ff */
[----:B------:R-:W-:Y:S02]  /*f500*/  IMAD.U32 R15, RZ, RZ, UR26 ;  /* 0x0000001aff0f7e24 */ /* 0x000fe4000f8e00ff */
[----:B------:R-:W-:Y:S02]  /*f510*/  IMAD.MOV.U32 R2, RZ, RZ, R0 ;  /* 0x000000ffff027224 */ /* 0x000fe400078e0000 */
[----:B--2---:R-:W-:-:S02]  /*f520*/  IMAD R6, R4, 0x100, R9 ;  /* 0x0000010004067824 */ /* 0x004fc400078e0209 */
[----:B---3--:R-:W-:Y:S02]  /*f530*/  IMAD.SHL.U32 R7, R3, 0x40, RZ ;  /* 0x0000004003077824 */ /* 0x008fe400078e00ff */
[----:B------:R-:W-:-:S07]  /*f540*/  IMAD.MOV.U32 R3, RZ, RZ, R10 ;  /* 0x000000ffff037224 */ /* 0x000fce00078e000a */
.L_x_309:
[----:B------:R-:W0:Y:S01]  /*f550*/  S2R R5, SR_CgaCtaId ;  /* 0x0000000000057919 */ /* 0x000e220000008800 */
[----:B------:R-:W-:-:S04]  /*f560*/  MOV R4, 0x400 ;  /* 0x0000040000047802 */ /* 0x000fc80000000f00 */
[----:B0-----:R-:W-:Y:S02]  /*f570*/  LEA R12, R5, R4, 0x18 ;  /* 0x00000004050c7211 */ /* 0x001fe400078ec0ff */
[----:B------:R-:W-:Y:S01]  /*f580*/  SHF.L.U32 R4, R2, 0x1f, RZ ;  /* 0x0000001f02047819 */ /* 0x000fe200000006ff */
[----:B------:R-:W0:Y:S02]  /*f590*/  @!P3 LDC R5, c[0x0][0x500] ;  /* 0x00014000ff05bb82 */ /* 0x000e240000000800 */
[----:B------:R-:W-:-:S04]  /*f5a0*/  IMAD R13, R3, 0x8, R12 ;  /* 0x00000008030d7824 */ /* 0x000fc800078e020c */
[----:B------:R-:W1:Y:S02]  /*f5b0*/  SYNCS.PHASECHK.TRANS64.TRYWAIT P1, [R13+URZ+0x28], R4 ;  /* 0x000028040d0075a7 */ /* 0x000e64000802017f */
[----:B-1----:R-:W-:Y:S05]  /*f5c0*/  @!P1 BRA `(.L_x_306) ;  /* 0x0000001000189947 */ /* 0x002fea0003800000 */
.L_x_329:
[----:B------:R-:W-:Y:S01]  /*f5d0*/  UPRMT UR5, UR27, 0x9910, URZ ;  /* 0x000099101b057896 */ /* 0x000fe2000800003f */
[----:B0-----:R0:W-:Y:S03]  /*f5e0*/  @!P3 SYNCS.ARRIVE.TRANS64 RZ, [R13+URZ], R5 ;  /* 0x000000050dffb9a7 */ /* 0x0011e6000800003f */
[----:B------:R-:W-:-:S06]  /*f5f0*/  UISETP.NE.AND UP0, UPT, UR5, 0x2, UPT ;  /* 0x000000020500788c */ /* 0x000fcc000bf05270 */
[----:B------:R-:W-:-:S13]  /*f600*/  PLOP3.LUT P1, PT, PT, PT, UP0, 0x80, 0x0 ;  /* 0x000000000000781c */ /* 0x000fda0003f2f008 */
[----:B0-----:R-:W-:Y:S05]  /*f610*/  @P1 BRA `(.L_x_307) ;  /* 0x0000000000041947 */ /* 0x001fea0003800000 */
[----:B------:R-:W-:Y:S01]  /*f620*/  BPT.TRAP 0x1 ;  /* 0x000000040000795c */ /* 0x000fe20000300000 */
.L_x_307:
[----:B------:R-:W-:Y:S05]  /*f630*/  @P0 BRA `(.L_x_308) ;  /* 0x0000000000040947 */ /* 0x000fea0003800000 */
[----:B------:R-:W-:Y:S01]  /*f640*/  BPT.TRAP 0x1 ;  /* 0x000000040000795c */ /* 0x000fe20000300000 */
.L_x_308:
[----:B------:R-:W2:Y:S01]  /*f650*/  LDL R16, [R1+0x74] ;  /* 0x0000740001107983 */ /* 0x000ea20000100800 */
[C---:B-1----:R-:W-:Y:S01]  /*f660*/  IMAD R4, R3.reuse, 0x2000, R12 ;  /* 0x0000200003047824 */ /* 0x042fe200078e020c */
[----:B------:R-:W-:Y:S01]  /*f670*/  R2UR UR20, R12 ;  /* 0x000000000c1472ca */ /* 0x000fe200000e0000 */
[----:B------:R-:W-:Y:S01]  /*f680*/  IMAD R5, R3, 0x8000, R8 ;  /* 0x0000800003057824 */ /* 0x000fe200078e0208 */
[----:B------:R-:W-:Y:S01]  /*f690*/  R2UR UR9, R13 ;  /* 0x000000000d0972ca */ /* 0x000fe200000e0000 */
[----:B------:R-:W-:Y:S01]  /*f6a0*/  VIADD R15, R15, 0xffffffff ;  /* 0xffffffff0f0f7836 */ /* 0x000fe20000000000 */
[----:B------:R-:W-:Y:S01]  /*f6b0*/  R2UR UR5, R4 ;  /* 0x00000000040572ca */ /* 0x000fe200000e0000 */
[----:B------:R-:W-:Y:S01]  /*f6c0*/  UIADD3 UR6, UP0, UR24, 0xf0, URZ ;  /* 0x000000f018067890 */ /* 0x000fe2000ff1e03f */
[----:B------:R-:W-:Y:S01]  /*f6d0*/  R2UR UR8, R5 ;  /* 0x00000000050872ca */ /* 0x000fe200000e0000 */
[----:B------:R-:W-:Y:S01]  /*f6e0*/  UIADD3 UR28, UP1, UR24, 0x1f0, URZ ;  /* 0x000001f0181c7890 */ /* 0x000fe2000ff3e03f */
[----:B------:R-:W-:Y:S01]  /*f6f0*/  R2UR UR11, R7 ;  /* 0x00000000070b72ca */ /* 0x000fe200000e0000 */
[----:B------:R-:W-:Y:S01]  /*f700*/  UIADD3.X UR7, URZ, UR25, URZ, UP0, !UPT ;  /* 0x000000193f077290 */ /* 0x000fe200087fe43f */
[----:B------:R-:W-:Y:S01]  /*f710*/  R2UR UR10, R14 ;  /* 0x000000000e0a72ca */ /* 0x000fe200000e0000 */
[----:B------:R-:W-:Y:S01]  /*f720*/  VIADD R3, R3, 0x1 ;  /* 0x0000000103037836 */ /* 0x000fe20000000000 */
[----:B------:R-:W-:Y:S01]  /*f730*/  R2UR UR23, R6 ;  /* 0x00000000061772ca */ /* 0x000fe200000e0000 */
[----:B------:R-:W-:Y:S01]  /*f740*/  UIADD3.X UR29, URZ, UR25, URZ, UP1, !UPT ;  /* 0x000000193f1d7290 */ /* 0x000fe20008ffe43f */
[----:B------:R-:W-:Y:S01]  /*f750*/  ISETP.GT.AND P4, PT, R15, 0x1, PT ;  /* 0x000000010f00780c */ /* 0x000fe20003f84270 */
[----:B------:R-:W-:Y:S01]  /*f760*/  UMOV UR18, 0x0 ;  /* 0x0000000000127882 */ /* 0x000fe20000000000 */
[----:B------:R-:W-:Y:S01]  /*f770*/  UMOV UR19, 0x10000000 ;  /* 0x1000000000137882 */ /* 0x000fe20000000000 */
[----:B------:R-:W-:Y:S01]  /*f780*/  UIADD3 UR5, UR5, 0x180, URZ ;  /* 0x0000018005057890 */ /* 0x000fe2000fffe03f */
[----:B------:R-:W-:Y:S01]  /*f790*/  ISETP.NE.AND P1, PT, R3, 0x5, PT ;  /* 0x000000050300780c */ /* 0x000fe20003f25270 */
[----:B------:R-:W-:Y:S01]  /*f7a0*/  UIADD3 UR20, UR20, 0xa180, UR8 ;  /* 0x0000a18014147890 */ /* 0x000fe2000fffe008 */
[----:B------:R-:W-:Y:S01]  /*f7b0*/  VIADD R14, R14, 0x80 ;  /* 0x000000800e0e7836 */ /* 0x000fe20000000000 */
[----:B------:R-:W-:Y:S01]  /*f7c0*/  UMOV UR30, 0x30000 ;  /* 0x00030000001e7882 */ /* 0x000fe20000000000 */
[----:B------:R-:W-:-:S02]  /*f7d0*/  SEL R5, RZ, 0x1, P1 ;  /* 0x00000001ff057807 */ /* 0x000fc40000800000 */
[----:B------:R-:W-:Y:S01]  /*f7e0*/  UMOV UR8, UR5 ;  /* 0x0000000500087c82 */ /* 0x000fe20008000000 */
[----:B------:R-:W-:Y:S02]  /*f7f0*/  SEL R3, R3, RZ, P1 ;  /* 0x000000ff03037207 */ /* 0x000fe40000800000 */
[----:B------:R-:W-:Y:S02]  /*f800*/  LOP3.LUT R2, R2, R5, RZ, 0x3c, !PT ;  /* 0x0000000502027212 */ /* 0x000fe400078e3cff */
[----:B--2---:R-:W-:-:S13]  /*f810*/  R2UR UR12, R16 ;  /* 0x00000000100c72ca */ /* 0x004fda00000e0000 */
[----:B------:R0:W-:Y:S02]  /*f820*/  UTMALDG.3D [UR8], [UR6], desc[UR18] ;  /* 0x00001208060075b4 */ /* 0x0001e40008011000 */
[----:B0-----:R-:W-:Y:S01]  /*f830*/  UMOV UR11, UR23 ;  /* 0x00000017000b7c82 */ /* 0x001fe20008000000 */
[----:B------:R-:W-:Y:S02]  /*f840*/  UMOV UR8, UR20 ;  /* 0x0000001400087c82 */ /* 0x000fe40008000000 */
[----:B------:R0:W-:Y:S02]  /*f850*/  UTMALDG.3D.MULTICAST [UR8], [UR28], UR30, desc[UR18] ;  /* 0x000012081c0073b4 */ /* 0x0001e4000801181e */
[----:B0-----:R-:W-:Y:S05]  /*f860*/  @P4 BRA `(.L_x_309) ;  /* 0xfffffffc00384947 */ /* 0x001fea000383ffff */
.L_x_305:
[----:B------:R-:W-:Y:S05]  /*f870*/  BSYNC B1 ;  /* 0x0000000000017941 */ /* 0x000fea0003800000 */
.L_x_304:
[----:B------:R-:W2:Y:S01]  /*f880*/  LDL.LU R17, [R1+0x7c] ;  /* 0x00007c0001117983 */ /* 0x000ea20000300800 */
[----:B------:R-:W-:Y:S01]  /*f890*/  LOP3.LUT P5, RZ, R11, 0xff, RZ, 0xc0, !PT ;  /* 0x000000ff0bff7812 */ /* 0x000fe200078ac0ff */
[----:B------:R-:W-:Y:S01]  /*f8a0*/  VIADD R10, R10, UR14 ;  /* 0x0000000e0a0a7c36 */ /* 0x000fe20008000000 */
[----:B------:R-:W-:Y:S01]  /*f8b0*/  UISETP.GE.U32.AND UP0, UPT, UR14, 0x5, UPT ;  /* 0x000000050e00788c */ /* 0x000fe2000bf06070 */
[----:B------:R-:W3:Y:S01]  /*f8c0*/  LDL.LU R16, [R1+0x80] ;  /* 0x0000800001107983 */ /* 0x000ee20000300800 */
[----:B------:R-:W-:Y:S01]  /*f8d0*/  IMAD.U32 R5, RZ, RZ, UR14 ;  /* 0x0000000eff057e24 */ /* 0x000fe2000f8e00ff */
[----:B------:R-:W-:Y:S01]  /*f8e0*/  ULDC.64 UR6, c[0x0][0x650] ;  /* 0x0001940000067ab9 */ /* 0x000fe20000000a00 */
[----:B------:R-:W-:Y:S01]  /*f8f0*/  ISETP.GT.U32.AND P1, PT, R10, 0x4, PT ;  /* 0x000000040a00780c */ /* 0x000fe20003f24070 */
[----:B------:R-:W-:Y:S01]  /*f900*/  BSSY B1, `(.L_x_310) ;  /* 0x0000073000017945 */ /* 0x000fe20003800000 */
[----:B------:R-:W-:Y:S02]  /*f910*/  PLOP3.LUT P4, PT, PT, PT, UP0, 0x80, 0x0 ;  /* 0x000000000000781c */ /* 0x000fe40003f8f008 */
[----:B------:R-:W-:-:S02]  /*f920*/  ISETP.LT.U32.AND P1, PT, R5, 0x5, P1 ;  /* 0x000000050500780c */ /* 0x000fc40000f21070 */
[----:B------:R-:W-:Y:S01]  /*f930*/  PRMT R11, RZ, 0x7610, R11 ;  /* 0x00007610ff0b7816 */ /* 0x000fe2000000000b */
[----:B------:R-:W0:Y:S01]  /*f940*/  @P5 S2R R3, SR_CgaCtaId ;  /* 0x0000000000035919 */ /* 0x000e220000008800 */
[----:B------:R-:W-:-:S04]  /*f950*/  @P5 MOV R2, 0x400 ;  /* 0x0000040000025802 */ /* 0x000fc80000000f00 */
[----:B0-----:R-:W-:Y:S01]  /*f960*/  @P5 LEA R4, R3, R2, 0x18 ;  /* 0x0000000203045211 */ /* 0x001fe200078ec0ff */
[----:B------:R-:W-:-:S03]  /*f970*/  IMAD.WIDE.U32 R2, R10, -0x33333333, RZ ;  /* 0xcccccccd0a027825 */ /* 0x000fc600078e00ff */
[----:B------:R0:W-:Y:S02]  /*f980*/  @P5 SYNCS.ARRIVE.TRANS64.A1T0 RZ, [R4+URZ+0x88], RZ ;  /* 0x000088ff04ff59a7 */ /* 0x0001e4000810003f */
[----:B------:R-:W-:Y:S02]  /*f990*/  SHF.R.U32.HI R5, RZ, 0x2, R3 ;  /* 0x00000002ff057819 */ /* 0x000fe40000011603 */
[----:B------:R-:W-:Y:S02]  /*f9a0*/  SEL R3, RZ, 0x1, !P1 ;  /* 0x00000001ff037807 */ /* 0x000fe40004800000 */
[----:B------:R-:W-:Y:S01]  /*f9b0*/  PRMT R2, RZ, 0x7610, R2 ;  /* 0x00007610ff027816 */ /* 0x000fe20000000002 */
[----:B------:R-:W-:Y:S01]  /*f9c0*/  IMAD R10, R5, -0x5, R10 ;  /* 0xfffffffb050a7824 */ /* 0x000fe200078e020a */
[----:B------:R-:W-:Y:S01]  /*f9d0*/  LOP3.LUT R0, R0, R3, RZ, 0x3c, !PT ;  /* 0x0000000300007212 */ /* 0x000fe200078e3cff */
[----:B0-----:R-:W-:Y:S02]  /*f9e0*/  IMAD.MOV.U32 R4, RZ, RZ, -0x1 ;  /* 0xffffffffff047424 */ /* 0x001fe400078e00ff */
[----:B------:R-:W-:Y:S01]  /*f9f0*/  IMAD.MOV.U32 R3, RZ, RZ, -0x1 ;  /* 0xffffffffff037424 */ /* 0x000fe200078e00ff */
[----:B------:R-:W-:Y:S01]  /*fa00*/  @P4 LOP3.LUT R0, R0, 0x1, R5, 0x78, !PT ;  /* 0x0000000100004812 */ /* 0x000fe200078e7805 */
[----:B------:R-:W-:Y:S01]  /*fa10*/  IMAD.MOV.U32 R5, RZ, RZ, -0x1 ;  /* 0xffffffffff057424 */ /* 0x000fe200078e00ff */
[----:B---3--:R-:W-:-:S04]  /*fa20*/  IADD3 R16, P5, R16, UR16, RZ ;  /* 0x0000001010107c10 */ /* 0x008fc8000ffbe0ff */
[----:B--2---:R-:W-:Y:S01]  /*fa30*/  IADD3.X R17, R17, UR13, RZ, P5, !PT ;  /* 0x0000000d11117c10 */ /* 0x004fe2000affe4ff */
[----:B------:R0:W-:Y:S01]  /*fa40*/  STL [R1+0x80], R16 ;  /* 0x0000801001007387 */ /* 0x0001e20000100800 */
[----:B------:R-:W-:-:S03]  /*fa50*/  ISETP.GE.U32.AND P1, PT, R16, UR6, PT ;  /* 0x0000000610007c0c */ /* 0x000fc6000bf26070 */
[----:B------:R0:W-:Y:S01]  /*fa60*/  STL [R1+0x7c], R17 ;  /* 0x00007c1101007387 */ /* 0x0001e20000100800 */
[----:B------:R-:W-:-:S03]  /*fa70*/  ISETP.GE.U32.AND.EX P1, PT, R17, UR7, PT, P1 ;  /* 0x0000000711007c0c */ /* 0x000fc6000bf26110 */
[----:B------:R0:W-:Y:S04]  /*fa80*/  STL [R1+0x84], R5 ;  /* 0x0000840501007387 */ /* 0x0001e80000100800 */
[----:B------:R0:W-:Y:S04]  /*fa90*/  STL [R1+0x88], R4 ;  /* 0x0000880401007387 */ /* 0x0001e80000100800 */
[----:B------:R0:W-:Y:S02]  /*faa0*/  STL [R1+0x74], R3 ;  /* 0x0000740301007387 */ /* 0x0001e40000100800 */
[----:B------:R-:W-:Y:S05]  /*fab0*/  @P1 BRA `(.L_x_311) ;  /* 0x00000004005c1947 */ /* 0x000fea0003800000 */
[----:B------:R-:W-:Y:S01]  /*fac0*/  ULDC.64 UR6, c[0x0][0x628] ;  /* 0x00018a0000067ab9 */ /* 0x000fe20000000a00 */
[----:B------:R-:W1:Y:S01]  /*fad0*/  S2R R13, SR_CTAID.X ;  /* 0x00000000000d7919 */ /* 0x000e620000002500 */
[----:B------:R-:W-:Y:S01]  /*fae0*/  ISETP.NE.U32.AND P1, PT, RZ, UR6, PT ;  /* 0x00000006ff007c0c */ /* 0x000fe2000bf25070 */
[----:B------:R-:W-:Y:S01]  /*faf0*/  ULDC UR8, c[0x0][0x630] ;  /* 0x00018c0000087ab9 */ /* 0x000fe20000000800 */
[----:B------:R-:W-:Y:S01]  /*fb00*/  IMAD.MOV.U32 R2, RZ, RZ, R16 ;  /* 0x000000ffff027224 */ /* 0x000fe200078e0010 */
[----:B------:R-:W2:Y:S01]  /*fb10*/  S2R R12, SR_CTAID.Y ;  /* 0x00000000000c7919 */ /* 0x000ea20000002600 */
[----:B------:R-:W-:Y:S01]  /*fb20*/  ISETP.NE.AND.EX P1, PT, RZ, UR7, PT, P1 ;  /* 0x00000007ff007c0c */ /* 0x000fe2000bf25310 */
[----:B0-----:R-:W-:-:S12]  /*fb30*/  IMAD.MOV.U32 R3, RZ, RZ, R17 ;  /* 0x000000ffff037224 */ /* 0x001fd800078e0011 */
[----:B------:R-:W-:Y:S05]  /*fb40*/  @!P1 BRA `(.L_x_312) ;  /* 0x0000000000289947 */ /* 0x000fea0003800000 */
[----:B------:R-:W-:Y:S02]  /*fb50*/  ULDC UR5, c[0x0][0x634] ;  /* 0x00018d0000057ab9 */ /* 0x000fe40000000800 */
[----:B------:R-:W-:-:S05]  /*fb60*/  IADD3 R7, P1, R16, UR5, RZ ;  /* 0x0000000510077c10 */ /* 0x000fca000ff3e0ff */
[----:B------:R-:W-:-:S04]  /*fb70*/  IMAD.X R15, RZ, RZ, R17, P1 ;  /* 0x000000ffff0f7224 */ /* 0x000fc800008e0611 */
[----:B------:R-:W-:-:S04]  /*fb80*/  IMAD.WIDE.U32 R4, R15, UR6, RZ ;  /* 0x000000060f047c25 */ /* 0x000fc8000f8e00ff */
[----:B------:R-:W-:-:S04]  /*fb90*/  IMAD.WIDE.U32 R4, P1, R7, UR7, R4 ;  /* 0x0000000707047c25 */ /* 0x000fc8000f820004 */
[----:B------:R-:W-:-:S04]  /*fba0*/  IMAD.WIDE.U32 R6, R7, UR6, RZ ;  /* 0x0000000607067c25 */ /* 0x000fc8000f8e00ff */
[----:B------:R-:W-:Y:S01]  /*fbb0*/  IMAD.X R3, RZ, RZ, RZ, P1 ;  /* 0x000000ffff037224 */ /* 0x000fe200008e06ff */
[----:B------:R-:W-:Y:S01]  /*fbc0*/  IADD3 RZ, P1, R7, R4, RZ ;  /* 0x0000000407ff7210 */ /* 0x000fe20007f3e0ff */
[----:B------:R-:W-:-:S04]  /*fbd0*/  IMAD.MOV.U32 R2, RZ, RZ, R5 ;  /* 0x000000ffff027224 */ /* 0x000fc800078e0005 */
[----:B------:R-:W-:-:S08]  /*fbe0*/  IMAD.WIDE.U32.X R2, R15, UR7, R2, P1 ;  /* 0x000000070f027c25 */ /* 0x000fd000088e0402 */
.L_x_312:
[--C-:B------:R-:W-:Y:S01]  /*fbf0*/  SHF.R.U64 R6, R2, UR8, R3.reuse ;  /* 0x0000000802067c19 */ /* 0x100fe20008001203 */
[----:B------:R-:W-:Y:S01]  /*fc00*/  ULDC.64 UR6, c[0x0][0x620] ;  /* 0x0001880000067ab9 */ /* 0x000fe20000000a00 */
[----:B------:R-:W-:Y:S01]  /*fc10*/  SHF.R.U32.HI R2, RZ, UR8, R3 ;  /* 0x00000008ff027c19 */ /* 0x000fe20008011603 */
[----:B------:R-:W-:Y:S01]  /*fc20*/  IMAD.MOV.U32 R3, RZ, RZ, R17 ;  /* 0x000000ffff037224 */ /* 0x000fe200078e0011 */
[----:B------:R-:W-:Y:S01]  /*fc30*/  IADD3 R5, P1, RZ, -R6, RZ ;  /* 0x80000006ff057210 */ /* 0x000fe20007f3e0ff */
[----:B------:R-:W-:Y:S01]  /*fc40*/  ULDC UR5, c[0x0][0x150] ;  /* 0x0000540000057ab9 */ /* 0x000fe20000000800 */
[----:B-1----:R-:W-:Y:S01]  /*fc50*/  I2FP.F32.U32 R7, R13 ;  /* 0x0000000d00077245 */ /* 0x002fe20000201000 */
[----:B------:R-:W0:Y:S01]  /*fc60*/  LDC R18, c[0x0][0x144] ;  /* 0x00005100ff127b82 */ /* 0x000e220000000800 */
[----:B------:R-:W-:Y:S01]  /*fc70*/  ULDC.64 UR8, c[0x0][0x640] ;  /* 0x0001900000087ab9 */ /* 0x000fe20000000a00 */
[----:B------:R-:W-:Y:S01]  /*fc80*/  IMAD.X R2, RZ, RZ, ~R2, P1 ;  /* 0x000000ffff027224 */ /* 0x000fe200008e0e02 */
[----:B------:R-:W-:-:S03]  /*fc90*/  ISETP.NE.U32.AND P1, PT, RZ, UR8, PT ;  /* 0x00000008ff007c0c */ /* 0x000fc6000bf25070 */
[----:B------:R-:W-:Y:S01]  /*fca0*/  IMAD R4, R2, UR6, RZ ;  /* 0x0000000602047c24 */ /* 0x000fe2000f8e02ff */
[----:B------:R-:W-:Y:S01]  /*fcb0*/  ISETP.NE.AND.EX P1, PT, RZ, UR9, PT, P1 ;  /* 0x00000009ff007c0c */ /* 0x000fe2000bf25310 */
[----:B------:R-:W-:Y:S01]  /*fcc0*/  IMAD.MOV.U32 R2, RZ, RZ, R16 ;  /* 0x000000ffff027224 */ /* 0x000fe200078e0010 */
[----:B------:R-:W1:Y:S03]  /*fcd0*/  LDC R15, c[0x0][0x148] ;  /* 0x00005200ff0f7b82 */ /* 0x000e660000000800 */
[----:B------:R-:W-:Y:S01]  /*fce0*/  IMAD.WIDE.U32 R2, R5, UR6, R2 ;  /* 0x0000000605027c25 */ /* 0x000fe2000f8e0002 */
[----:B------:R-:W-:-:S03]  /*fcf0*/  ULDC UR6, c[0x0][0x154] ;  /* 0x0000550000067ab9 */ /* 0x000fc60000000800 */
[----:B------:R-:W-:Y:S02]  /*fd00*/  IMAD R5, R5, UR7, R4 ;  /* 0x0000000705057c24 */ /* 0x000fe4000f8e0204 */
[----:B------:R-:W-:Y:S01]  /*fd10*/  FMUL R4, R7, UR5 ;  /* 0x0000000507047c20 */ /* 0x000fe20008400000 */
[----:B------:R-:W-:Y:S01]  /*fd20*/  ULDC UR5, c[0x0][0x618] ;  /* 0x0001860000057ab9 */ /* 0x000fe20000000800 */
[----:B------:R-:W-:Y:S01]  /*fd30*/  ULDC UR7, c[0x0][0x608] ;  /* 0x0001820000077ab9 */ /* 0x000fe20000000800 */
[----:B------:R-:W-:-:S03]  /*fd40*/  IMAD.IADD R3, R3, 0x1, R5 ;  /* 0x0000000103037824 */ /* 0x000fc600078e0205 */
[----:B------:R-:W3:Y:S02]  /*fd50*/  F2I.U32.TRUNC.NTZ R4, R4 ;  /* 0x0000000400047305 */ /* 0x000ee4000020f000 */
[----:B------:R-:W-:Y:S02]  /*fd60*/  SHF.R.U64 R7, R2, UR5, R3 ;  /* 0x0000000502077c19 */ /* 0x000fe40008001203 */
[----:B--2---:R-:W-:-:S05]  /*fd70*/  I2FP.F32.U32 R2, R12 ;  /* 0x0000000c00027245 */ /* 0x004fca0000201000 */
[----:B------:R-:W-:Y:S01]  /*fd80*/  FMUL R5, R2, UR6 ;  /* 0x0000000602057c20 */ /* 0x000fe20008400000 */
[----:B------:R-:W-:Y:S01]  /*fd90*/  SHF.R.U32.HI R2, RZ, UR5, R3 ;  /* 0x00000005ff027c19 */ /* 0x000fe20008011603 */
[----:B------:R-:W-:Y:S02]  /*fda0*/  ULDC UR5, c[0x0][0x658] ;  /* 0x0001960000057ab9 */ /* 0x000fe40000000800 */
[----:B------:R2:W4:Y:S01]  /*fdb0*/  F2I.U32.TRUNC.NTZ R17, R5 ;  /* 0x0000000500117305 */ /* 0x000522000020f000 */
[--C-:B------:R-:W-:Y:S02]  /*fdc0*/  SHF.R.U64 R16, R7, UR7, R2.reuse ;  /* 0x0000000707107c19 */ /* 0x100fe40008001202 */
[----:B------:R-:W-:Y:S01]  /*fdd0*/  SHF.R.U32.HI R3, RZ, UR7, R2 ;  /* 0x00000007ff037c19 */ /* 0x000fe20008011602 */
[----:B---3--:R-:W-:-:S03]  /*fde0*/  IMAD.MOV R2, RZ, RZ, -R4 ;  /* 0x000000ffff027224 */ /* 0x008fc600078e0a04 */
[----:B------:R-:W-:Y:S01]  /*fdf0*/  SHF.R.U64 R14, R16, UR5, R3 ;  /* 0x00000005100e7c19 */ /* 0x000fe20008001203 */
[----:B0-----:R-:W-:Y:S01]  /*fe00*/  IMAD R18, R18, R2, R13 ;  /* 0x0000000212127224 */ /* 0x001fe200078e020d */
[----:B------:R-:W-:-:S03]  /*fe10*/  SHF.R.U32.HI R4, RZ, UR5, R3 ;  /* 0x00000005ff047c19 */ /* 0x000fc60008011603 */
[----:B------:R-:W-:Y:S02]  /*fe20*/  IMAD.MOV.U32 R2, RZ, RZ, R14 ;  /* 0x000000ffff027224 */ /* 0x000fe400078e000e */
[----:B------:R-:W-:Y:S01]  /*fe30*/  IMAD.MOV.U32 R3, RZ, RZ, R4 ;  /* 0x000000ffff037224 */ /* 0x000fe200078e0004 */
[----:B--2-4-:R-:W-:Y:S06]  /*fe40*/  @!P1 BRA `(.L_x_313) ;  /* 0x0000000000289947 */ /* 0x014fec0003800000 */
[----:B------:R-:W-:Y:S02]  /*fe50*/  ULDC UR5, c[0x0][0x64c] ;  /* 0x0001930000057ab9 */ /* 0x000fe40000000800 */
[----:B------:R-:W-:-:S05]  /*fe60*/  IADD3 R3, P1, R14, UR5, RZ ;  /* 0x000000050e037c10 */ /* 0x000fca000ff3e0ff */
[----:B------:R-:W-:-:S04]  /*fe70*/  IMAD.X R13, RZ, RZ, R4, P1 ;  /* 0x000000ffff0d7224 */ /* 0x000fc800008e0604 */
[----:B------:R-:W-:-:S04]  /*fe80*/  IMAD.WIDE.U32 R4, R13, UR8, RZ ;  /* 0x000000080d047c25 */ /* 0x000fc8000f8e00ff */
[----:B------:R-:W-:-:S04]  /*fe90*/  IMAD.WIDE.U32 R4, P1, R3, UR9, R4 ;  /* 0x0000000903047c25 */ /* 0x000fc8000f820004 */
[----:B------:R-:W-:-:S04]  /*fea0*/  IMAD.WIDE.U32 R2, R3, UR8, RZ ;  /* 0x0000000803027c25 */ /* 0x000fc8000f8e00ff */
[----:B------:R-:W-:Y:S01]  /*feb0*/  IMAD.MOV.U32 R2, RZ, RZ, R5 ;  /* 0x000000ffff027224 */ /* 0x000fe200078e0005 */
[----:B------:R-:W-:Y:S01]  /*fec0*/  IADD3 RZ, P4, R3, R4, RZ ;  /* 0x0000000403ff7210 */ /* 0x000fe20007f9e0ff */
[----:B------:R-:W-:-:S04]  /*fed0*/  IMAD.X R3, RZ, RZ, RZ, P1 ;  /* 0x000000ffff037224 */ /* 0x000fc800008e06ff */
[----:B------:R-:W-:-:S08]  /*fee0*/  IMAD.WIDE.U32.X R2, R13, UR9, R2, P4 ;  /* 0x000000090d027c25 */ /* 0x000fd0000a0e0402 */
.L_x_313:
[----:B------:R-:W-:Y:S01]  /*fef0*/  ULDC UR5, c[0x0][0x648] ;  /* 0x0001920000057ab9 */ /* 0x000fe20000000800 */
[----:B------:R-:W-:Y:S01]  /*ff00*/  LOP3.LUT R16, R16, UR21, RZ, 0xc0, !PT ;  /* 0x0000001510107c12 */ /* 0x000fe2000f8ec0ff */
[----:B------:R-:W-:Y:S01]  /*ff10*/  IMAD.MOV R17, RZ, RZ, -R17 ;  /* 0x000000ffff117224 */ /* 0x000fe200078e0a11 */
[----:B------:R-:W-:Y:S01]  /*ff20*/  SHF.R.U64 R3, R2, UR5, R3 ;  /* 0x0000000502037c19 */ /* 0x000fe20008001203 */
[----:B------:R-:W-:Y:S01]  /*ff30*/  ULDC UR5, c[0x0][0x638] ;  /* 0x00018e0000057ab9 */ /* 0x000fe20000000800 */
[----:B------:R-:W-:Y:S01]  /*ff40*/  LOP3.LUT R7, R7, UR4, RZ, 0xc0, !PT ;  /* 0x0000000407077c12 */ /* 0x000fe2000f8ec0ff */
[----:B-1----:R-:W-:Y:S01]  /*ff50*/  @P2 IMAD R18, R15, R17, R12 ;  /* 0x000000110f122224 */ /* 0x002fe200078e020c */
[----:B------:R-:W-:Y:S01]  /*ff60*/  ULDC UR6, c[0x0][0x610] ;  /* 0x0001840000067ab9 */ /* 0x000fe20000000800 */
[----:B------:R-:W-:Y:S02]  /*ff70*/  IMAD.MOV R5, RZ, RZ, -R3 ;  /* 0x000000ffff057224 */ /* 0x000fe400078e0a03 */
[----:B------:R-:W-:-:S02]  /*ff80*/  IMAD R3, R3, UR22, R16 ;  /* 0x0000001603037c24 */ /* 0x000fc4000f8e0210 */
[----:B------:R-:W-:Y:S01]  /*ff90*/  IMAD R14, R5, UR5, R14 ;  /* 0x00000005050e7c24 */ /* 0x000fe2000f8e020e */
[----:B------:R-:W-:Y:S01]  /*ffa0*/  ULDC UR5, c[0x0][0x600] ;  /* 0x0001800000057ab9 */ /* 0x000fe20000000800 */
[----:B------:R-:W-:Y:S02]  /*ffb0*/  IMAD R3, R3, UR6, R18 ;  /* 0x0000000603037c24 */ /* 0x000fe4000f8e0212 */
[----:B------:R-:W-:Y:S02]  /*ffc0*/  IMAD R14, R14, UR5, R7 ;  /* 0x000000050e0e7c24 */ /* 0x000fe4000f8e0207 */
[----:B------:R-:W-:-:S03]  /*ffd0*/  IMAD.MOV.U32 R2, RZ, RZ, 0x1 ;  /* 0x00000001ff027424 */ /* 0x000fc600078e00ff */
[----:B------:R-:W-:Y:S02]  /*ffe0*/  SEL R4, R14, R3, !P2 ;  /* 0x000000030e047207 */ /* 0x000fe40005000000 */
[----:B------:R-:W-:-:S03]  /*fff0*/  SEL R3, R3, R14, !P2 ;  /* 0x0000000e03037207 */ /* 0x000fc60005000000 */
[----:B------:R1:W-:Y:S04]  /*10000*/  STL [R1+0x88], R4 ;  /* 0x0000880401007387 */ /* 0x0003e80000100800 */
[----:B------:R1:W-:Y:S04]  /*10010*/  STL [R1+0x74], R6 ;  /* 0x0000740601007387 */ /* 0x0003e80000100800 */
[----:B------:R1:W-:Y:S02]  /*10020*/  STL [R1+0x84], R3 ;  /* 0x0000840301007387 */ /* 0x0003e40000100800 */
.L_x_311:
[----:B------:R-:W-:Y:S05]  /*10030*/  BSYNC B1 ;  /* 0x0000000000017941 */ /* 0x000fea0003800000 */
.L_x_310:
[----:B------:R-:W-:-:S13]  /*10040*/  LOP3.LUT P1, RZ, R2, 0xff, RZ, 0xc0, !PT ;  /* 0x000000ff02ff7812 */ /* 0x000fda000782c0ff */
[----:B------:R-:W-:Y:S05]  /*10050*/  @P1 BRA `(.L_x_314) ;  /* 0xfffffff400001947 */ /* 0x000fea000383ffff */
[----:B------:R-:W-:Y:S05]  /*10060*/  BSYNC B0 ;  /* 0x0000000000007941 */ /* 0x000fea0003800000 */
.L_x_302:
[----:B------:R-:W-:-:S03]  /*10070*/  UMOV UR5, 0xffffffff ;  /* 0xffffffff00057882 */ /* 0x000fc60000000000 */
[----:B------:R-:W-:Y:S05]  /*10080*/  BRA.DIV UR5, `(.L_x_315) ;  /* 0x00000006057c7947 */ /* 0x000fea000b800000 */
[----:B------:R-:W-:-:S13]  /*10090*/  ELECT P0, URZ, PT ;  /* 0x00000000003f782f */ /* 0x000fda0003800000 */
.L_x_332:
[----:B------:R-:W-:Y:S04]  /*100a0*/  BSSY B0, `(.L_x_316) ;  /* 0x0000035000007945 */ /* 0x000fe80003800000 */
[----:B------:R-:W-:Y:S05]  /*100b0*/  @!P0 BRA `(.L_x_317) ;  /* 0x0000000000cc8947 */ /* 0x000fea0003800000 */
[----:B------:R-:W-:-:S04]  /*100c0*/  ULOP3.LUT UR5, UR15, 0x2, URZ, 0xfc, !UPT ;  /* 0x000000020f057892 */ /* 0x000fc8000f8efc3f */
[----:B------:R-:W-:-:S06]  /*100d0*/  UISETP.NE.AND UP0, UPT, UR5, 0x3, UPT ;  /* 0x000000030500788c */ /* 0x000fcc000bf05270 */
[----:B------:R-:W-:-:S13]  /*100e0*/  PLOP3.LUT P0, PT, PT, PT, UP0, 0x80, 0x0 ;  /* 0x000000000000781c */ /* 0x000fda0003f0f008 */
[----:B------:R-:W-:Y:S05]  /*100f0*/  @!P0 BRA `(.L_x_318) ;  /* 0x0000000000048947 */ /* 0x000fea0003800000 */
[----:B------:R-:W-:Y:S01]  /*10100*/  BPT.TRAP 0x1 ;  /* 0x000000040000795c */ /* 0x000fe20000300000 */
.L_x_318:
[----:B01----:R-:W0:Y:S01]  /*10110*/  S2R R3, SR_CgaCtaId ;  /* 0x0000000000037919 */ /* 0x003e220000008800 */
[----:B------:R-:W-:-:S04]  /*10120*/  MOV R2, 0x400 ;  /* 0x0000040000027802 */ /* 0x000fc80000000f00 */
[----:B0-----:R-:W-:Y:S02]  /*10130*/  LEA R3, R3, R2, 0x18 ;  /* 0x0000000203037211 */ /* 0x001fe400078ec0ff */
[----:B------:R-:W-:-:S03]  /*10140*/  SHF.L.U32 R2, R0, 0x1f, RZ ;  /* 0x0000001f00027819 */ /* 0x000fc600000006ff */
[----:B------:R-:W-:-:S04]  /*10150*/  VIADD R3, R3, 0x28 ;  /* 0x0000002803037836 */ /* 0x000fc80000000000 */
[C---:B------:R-:W-:Y:S02]  /*10160*/  IMAD R7, R10.reuse, 0x8, R3 ;  /* 0x000000080a077824 */ /* 0x040fe400078e0203 */
[----:B------:R-:W-:Y:S02]  /*10170*/  VIADD R10, R10, 0x1 ;  /* 0x000000010a0a7836 */ /* 0x000fe40000000000 */
[----:B------:R-:W0:Y:S03]  /*10180*/  SYNCS.PHASECHK.TRANS64.TRYWAIT P0, [R7+URZ], R2 ;  /* 0x00000002070075a7 */ /* 0x000e26000800017f */
[----:B------:R-:W-:-:S04]  /*10190*/  ISETP.NE.AND P1, PT, R10, 0x5, PT ;  /* 0x000000050a00780c */ /* 0x000fc80003f25270 */
[----:B------:R-:W-:Y:S02]  /*101a0*/  SEL R5, RZ, 0x1, P1 ;  /* 0x00000001ff057807 */ /* 0x000fe40000800000 */
[----:B------:R-:W-:Y:S02]  /*101b0*/  SEL R10, R10, RZ, P1 ;  /* 0x000000ff0a0a7207 */ /* 0x000fe40000800000 */
[----:B------:R-:W-:-:S03]  /*101c0*/  LOP3.LUT R5, R0, R5, RZ, 0x3c, !PT ;  /* 0x0000000500057212 */ /* 0x000fc600078e3cff */
[----:B------:R-:W-:Y:S01]  /*101d0*/  IMAD R9, R10, 0x8, R3 ;  /* 0x000000080a097824 */ /* 0x000fe200078e0203 */
[----:B------:R-:W-:Y:S01]  /*101e0*/  SHF.L.U32 R4, R5, 0x1f, RZ ;  /* 0x0000001f05047819 */ /* 0x000fe200000006ff */
[----:B0-----:R-:W-:Y:S06]  /*101f0*/  @!P0 BRA `(.L_x_319) ;  /* 0x0000000400448947 */ /* 0x001fec0003800000 */
.L_x_333:
[----:B------:R-:W1:Y:S01]  /*10200*/  SYNCS.PHASECHK.TRANS64.TRYWAIT P0, [R9+URZ], R4 ;  /* 0x00000004090075a7 */ /* 0x000e62000800017f */
[----:B------:R-:W-:-:S05]  /*10210*/  VIADD R0, R10, 0x1 ;  /* 0x000000010a007836 */ /* 0x000fca0000000000 */
[----:B------:R-:W-:-:S04]  /*10220*/  ISETP.NE.AND P1, PT, R0, 0x5, PT ;  /* 0x000000050000780c */ /* 0x000fc80003f25270 */
[----:B0-----:R-:W-:Y:S02]  /*10230*/  SEL R2, RZ, 0x1, P1 ;  /* 0x00000001ff027807 */ /* 0x001fe40000800000 */
[----:B------:R-:W-:Y:S02]  /*10240*/  SEL R0, R0, RZ, P1 ;  /* 0x000000ff00007207 */ /* 0x000fe40000800000 */
[----:B------:R-:W-:-:S03]  /*10250*/  LOP3.LUT R7, R5, R2, RZ, 0x3c, !PT ;  /* 0x0000000205077212 */ /* 0x000fc600078e3cff */
[----:B------:R-:W-:Y:S01]  /*10260*/  IMAD R6, R0, 0x8, R3 ;  /* 0x0000000800067824 */ /* 0x000fe200078e0203 */
[----:B------:R-:W-:Y:S01]  /*10270*/  SHF.L.U32 R5, R7, 0x1f, RZ ;  /* 0x0000001f07057819 */ /* 0x000fe200000006ff */
[----:B-1----:R-:W-:Y:S06]  /*10280*/  @!P0 BRA `(.L_x_320) ;  /* 0x0000000400348947 */ /* 0x002fec0003800000 */
.L_x_334:
[----:B------:R-:W1:Y:S01]  /*10290*/  SYNCS.PHASECHK.TRANS64.TRYWAIT P0, [R6+URZ], R5 ;  /* 0x00000005060075a7 */ /* 0x000e62000800017f */
[----:B------:R-:W-:-:S05]  /*102a0*/  VIADD R0, R0, 0x1 ;  /* 0x0000000100007836 */ /* 0x000fca0000000000 */
[----:B------:R-:W-:-:S04]  /*102b0*/  ISETP.NE.AND P1, PT, R0, 0x5, PT ;  /* 0x000000050000780c */ /* 0x000fc80003f25270 */
[----:B------:R-:W-:Y:S02]  /*102c0*/  SEL R2, RZ, 0x1, P1 ;  /* 0x00000001ff027807 */ /* 0x000fe40000800000 */
[----:B------:R-:W-:Y:S02]  /*102d0*/  SEL R0, R0, RZ, P1 ;  /* 0x000000ff00007207 */ /* 0x000fe40000800000 */
[----:B------:R-:W-:-:S03]  /*102e0*/  LOP3.LUT R7, R7, R2, RZ, 0x3c, !PT ;  /* 0x0000000207077212 */ /* 0x000fc600078e3cff */
[----:B0-----:R-:W-:Y:S01]  /*102f0*/  IMAD R9, R0, 0x8, R3 ;  /* 0x0000000800097824 */ /* 0x001fe200078e0203 */
[----:B------:R-:W-:Y:S01]  /*10300*/  SHF.L.U32 R4, R7, 0x1f, RZ ;  /* 0x0000001f07047819 */ /* 0x000fe200000006ff */
[----:B-1----:R-:W-:Y:S06]  /*10310*/  @!P0 BRA `(.L_x_321) ;  /* 0x0000000400248947 */ /* 0x002fec0003800000 */
.L_x_335:
[----:B------:R-:W1:Y:S01]  /*10320*/  SYNCS.PHASECHK.TRANS64.TRYWAIT P0, [R9+URZ], R4 ;  /* 0x00000004090075a7 */ /* 0x000e62000800017f */
[----:B------:R-:W-:-:S05]  /*10330*/  VIADD R0, R0, 0x1 ;  /* 0x0000000100007836 */ /* 0x000fca0000000000 */
[----:B------:R-:W-:-:S04]  /*10340*/  ISETP.NE.AND P1, PT, R0, 0x5, PT ;  /* 0x000000050000780c */ /* 0x000fc80003f25270 */
[----:B------:R-:W-:Y:S02]  /*10350*/  SEL R2, RZ, 0x1, P1 ;  /* 0x00000001ff027807 */ /* 0x000fe40000800000 */
[----:B------:R-:W-:Y:S02]  /*10360*/  SEL R0, R0, RZ, P1 ;  /* 0x000000ff00007207 */ /* 0x000fe40000800000 */
[----:B------:R-:W-:Y:S01]  /*10370*/  LOP3.LUT R2, R7, R2, RZ, 0x3c, !PT ;  /* 0x0000000207027212 */ /* 0x000fe200078e3cff */
[----:B-1----:R-:W-:Y:S06]  /*10380*/  @!P0 BRA `(.L_x_322) ;  /* 0x00000004001c8947 */ /* 0x002fec0003800000 */
.L_x_336:
[----:B------:R-:W-:Y:S01]  /*10390*/  IMAD R3, R0, 0x8, R3 ;  /* 0x0000000800037824 */ /* 0x000fe200078e0203 */
[----:B------:R-:W-:-:S07]  /*103a0*/  SHF.L.U32 R0, R2, 0x1f, RZ ;  /* 0x0000001f02007819 */ /* 0x000fce00000006ff */
.L_x_323:
[----:B--2---:R2:W3:Y:S02]  /*103b0*/  SYNCS.PHASECHK.TRANS64.TRYWAIT P0, [R3+URZ], R0 ;  /* 0x00000000030075a7 */ /* 0x0044e4000800017f */
[----:B---3--:R-:W-:Y:S05]  /*103c0*/  @!P0 NANOSLEEP.SYNCS 0x989680 ;  /* 0x009896800000895d */ /* 0x008fea0003900000 */
[----:B------:R-:W3:Y:S02]  /*103d0*/  @!P0 SYNCS.PHASECHK.TRANS64 P0, [R3+URZ], R0 ;  /* 0x00000000030085a7 */ /* 0x000ee4000800007f */
[----:B---3--:R-:W-:Y:S05]  /*103e0*/  @!P0 BRA `(.L_x_323) ;  /* 0xfffffffc00f08947 */ /* 0x008fea000383ffff */
.L_x_317:
[----:B------:R-:W-:Y:S05]  /*103f0*/  BSYNC B0 ;  /* 0x0000000000007941 */ /* 0x000fea0003800000 */
.L_x_316:
[----:B------:R-:W-:Y:S05]  /*10400*/  EXIT ;  /* 0x000000000000794d */ /* 0x000fea0003800000 */
.L_x_19:
[----:B--2---:R-:W-:-:S04]  /*10410*/  IMAD.U32 R3, RZ, RZ, UR18 ;  /* 0x00000012ff037e24 */ /* 0x004fc8000f8e00ff */
[----:B------:R2:W3:Y:S03]  /*10420*/  SYNCS.PHASECHK.TRANS64.TRYWAIT P0, [R3+URZ+-0x8], R0 ;  /* 0xfffff800030075a7 */ /* 0x0004e6000800017f */
[----:B---3--:R-:W-:Y:S05]  /*10430*/  @!P0 NANOSLEEP.SYNCS 0x989680 ;  /* 0x009896800000895d */ /* 0x008fea0003900000 */
[----:B------:R-:W3:Y:S02]  /*10440*/  @!P0 SYNCS.PHASECHK.TRANS64 P0, [R3+URZ+-0x8], R0 ;  /* 0xfffff800030085a7 */ /* 0x000ee4000800007f */
[----:B---3--:R-:W-:Y:S05]  /*10450*/  @!P0 BRA `(.L_x_19) ;  /* 0xfffffffc00ec8947 */ /* 0x008fea000383ffff */
[----:B------:R-:W-:Y:S05]  /*10460*/  BRA `(.L_x_324) ;  /* 0xffffff1400007947 */ /* 0x000fea000383ffff */
.L_x_24:
[----:B-1----:R-:W-:-:S04]  /*10470*/  IMAD.U32 R3, RZ, RZ, UR6 ;  /* 0x00000006ff037e24 */ /* 0x002fc8000f8e00ff */
[----:B------:R1:W2:Y:S03]  /*10480*/  SYNCS.PHASECHK.TRANS64.TRYWAIT P0, [R3+URZ], R0 ;  /* 0x00000000030075a7 */ /* 0x0002a6000800017f */
[----:B--2---:R-:W-:Y:S05]  /*10490*/  @!P0 NANOSLEEP.SYNCS 0x989680 ;  /* 0x009896800000895d */ /* 0x004fea0003900000 */
[----:B------:R-:W2:Y:S02]  /*104a0*/  @!P0 SYNCS.PHASECHK.TRANS64 P0, [R3+URZ], R0 ;  /* 0x00000000030085a7 */ /* 0x000ea4000800007f */
[----:B--2---:R-:W-:Y:S05]  /*104b0*/  @!P0 BRA `(.L_x_24) ;  /* 0xfffffffc00ec8947 */ /* 0x004fea000383ffff */
[----:B------:R-:W-:Y:S05]  /*104c0*/  BRA `(.L_x_23) ;  /* 0xffffff1c00687947 */ /* 0x000fea000383ffff */
.L_x_30:
[----:B-----5:R2:W-:Y:S02]  /*104d0*/  STL [R1+0xa0], R0 ;  /* 0x0000a00001007387 */ /* 0x0205e40000100800 */
[----:B--2---:R-:W-:-:S04]  /*104e0*/  IMAD.U32 R0, RZ, RZ, UR9 ;  /* 0x00000009ff007e24 */ /* 0x004fc8000f8e00ff */
[----:B------:R2:W3:Y:S03]  /*104f0*/  SYNCS.PHASECHK.TRANS64.TRYWAIT P0, [R0+URZ], R229 ;  /* 0x000000e5000075a7 */ /* 0x0004e6000800017f */
[----:B---3--:R-:W-:Y:S05]  /*10500*/  @!P0 NANOSLEEP.SYNCS 0x989680 ;  /* 0x009896800000895d */ /* 0x008fea0003900000 */
[----:B------:R2:W3:Y:S02]  /*10510*/  @!P0 SYNCS.PHASECHK.TRANS64 P0, [R0+URZ], R229 ;  /* 0x000000e5000085a7 */ /* 0x0004e4000800007f */
[----:B--2---:R2:W5:Y:S02]  /*10520*/  LDL.LU R0, [R1+0xa0] ;  /* 0x0000a00001007983 */ /* 0x0045640000300800 */
[----:B--23--:R-:W-:Y:S05]  /*10530*/  @!P0 BRA `(.L_x_30) ;  /* 0xfffffffc00e48947 */ /* 0x00cfea000383ffff */
[----:B------:R-:W-:Y:S05]  /*10540*/  BRA `(.L_x_29) ;  /* 0xffffff3000007947 */ /* 0x000fea000383ffff */
.L_x_38:
[----:B---3--:R-:W-:-:S04]  /*10550*/  IMAD.U32 R25, RZ, RZ, UR18 ;  /* 0x00000012ff197e24 */ /* 0x008fc8000f8e00ff */
[----:B------:R3:W4:Y:S03]  /*10560*/  SYNCS.PHASECHK.TRANS64.TRYWAIT P0, [R25+URZ+0x8], R24 ;  /* 0x00000818190075a7 */ /* 0x000726000800017f */
[----:B----4-:R-:W-:Y:S05]  /*10570*/  @!P0 NANOSLEEP.SYNCS 0x989680 ;  /* 0x009896800000895d */ /* 0x010fea0003900000 */
[----:B------:R-:W4:Y:S02]  /*10580*/  @!P0 SYNCS.PHASECHK.TRANS64 P0, [R25+URZ+0x8], R24 ;  /* 0x00000818190085a7 */ /* 0x000f24000800007f */
[----:B----4-:R-:W-:Y:S05]  /*10590*/  @!P0 BRA `(.L_x_38) ;  /* 0xfffffffc00ec8947 */ /* 0x010fea000383ffff */
[----:B------:R-:W-:Y:S05]  /*105a0*/  BRA `(.L_x_325) ;  /* 0xffffff5400287947 */ /* 0x000fea000383ffff */
.L_x_303:
[----:B------:R-:W-:Y:S01]  /*105b0*/  BSSY B1, `(.L_x_326) ;  /* 0x0000006000017945 */ /* 0x000fe20003800000 */
[----:B------:R-:W-:-:S07]  /*105c0*/  IMAD.MOV.U32 R2, RZ, RZ, -0x1 ;  /* 0xffffffffff027424 */ /* 0x000fce00078e00ff */
[----:B------:R-:W-:Y:S05]  /*105d0*/  WARPSYNC.COLLECTIVE R2, `(.L_x_327) ;  /* 0x00000000020c7348 */ /* 0x000fea0003c00000 */
[----:B------:R-:W-:Y:S02]  /*105e0*/  ELECT P1, UR62, PT ;  /* 0x00000000003e782f */ /* 0x000fe40003820000 */
[----:B------:R-:W-:Y:S01]  /*105f0*/  MOV R2, UR62 ;  /* 0x0000003e00027c02 */ /* 0x000fe20008000f00 */
[----:B------:R-:W-:Y:S10]  /*10600*/  ENDCOLLECTIVE ;  /* 0x000000000000791b */ /* 0x000ff40003800000 */
.L_x_327:
[----:B------:R-:W-:Y:S05]  /*10610*/  BSYNC B1 ;  /* 0x0000000000017941 */ /* 0x000fea0003800000 */
.L_x_326:
[----:B------:R-:W-:Y:S05]  /*10620*/  BRA `(.L_x_328) ;  /* 0xffffffec00987947 */ /* 0x000fea000383ffff */
.L_x_306:
[----:B-1----:R1:W2:Y:S02]  /*10630*/  SYNCS.PHASECHK.TRANS64.TRYWAIT P1, [R13+URZ+0x28], R4 ;  /* 0x000028040d0075a7 */ /* 0x0022a4000802017f */
[----:B--2---:R-:W-:Y:S05]  /*10640*/  @!P1 NANOSLEEP.SYNCS 0x989680 ;  /* 0x009896800000995d */ /* 0x004fea0003900000 */
[----:B------:R-:W2:Y:S02]  /*10650*/  @!P1 SYNCS.PHASECHK.TRANS64 P1, [R13+URZ+0x28], R4 ;  /* 0x000028040d0095a7 */ /* 0x000ea4000802007f */
[----:B--2---:R-:W-:Y:S05]  /*10660*/  @!P1 BRA `(.L_x_306) ;  /* 0xfffffffc00f09947 */ /* 0x004fea000383ffff */
[----:B------:R-:W-:Y:S05]  /*10670*/  BRA `(.L_x_329) ;  /* 0xffffffec00d47947 */ /* 0x000fea000383ffff */
.L_x_315:
[----:B------:R-:W-:Y:S01]  /*10680*/  BSSY B0, `(.L_x_330) ;  /* 0x0000006000007945 */ /* 0x000fe20003800000 */
[----:B------:R-:W-:-:S07]  /*10690*/  IMAD.MOV.U32 R2, RZ, RZ, -0x1 ;  /* 0xffffffffff027424 */ /* 0x000fce00078e00ff */
[----:B01----:R-:W-:Y:S05]  /*106a0*/  WARPSYNC.COLLECTIVE R2, `(.L_x_331) ;  /* 0x00000000020c7348 */ /* 0x003fea0003c00000 */
[----:B------:R-:W-:Y:S02]  /*106b0*/  ELECT P1, UR62, PT ;  /* 0x00000000003e782f */ /* 0x000fe40003820000 */
[----:B------:R-:W-:Y:S01]  /*106c0*/  MOV R2, UR62 ;  /* 0x0000003e00027c02 */ /* 0x000fe20008000f00 */
[----:B01----:R-:W-:Y:S10]  /*106d0*/  ENDCOLLECTIVE ;  /* 0x000000000000791b */ /* 0x003ff40003800000 */
.L_x_331:
[----:B------:R-:W-:Y:S05]  /*106e0*/  BSYNC B0 ;  /* 0x0000000000007941 */ /* 0x000fea0003800000 */
.L_x_330:
[----:B------:R-:W-:Y:S01]  /*106f0*/  PLOP3.LUT P0, PT, P1, PT, PT, 0x80, 0x0 ;  /* 0x000000000000781c */ /* 0x000fe20000f0f070 */
[----:B------:R-:W-:-:S12]  /*10700*/  BRA `(.L_x_332) ;  /* 0xfffffff800647947 */ /* 0x000fd8000383ffff */
.L_x_319:
[----:B0-----:R0:W1:Y:S02]  /*10710*/  SYNCS.PHASECHK.TRANS64.TRYWAIT P0, [R7+URZ], R2 ;  /* 0x00000002070075a7 */ /* 0x001064000800017f */
[----:B-1----:R-:W-:Y:S05]  /*10720*/  @!P0 NANOSLEEP.SYNCS 0x989680 ;  /* 0x009896800000895d */ /* 0x002fea0003900000 */
[----:B------:R-:W1:Y:S02]  /*10730*/  @!P0 SYNCS.PHASECHK.TRANS64 P0, [R7+URZ], R2 ;  /* 0x00000002070085a7 */ /* 0x000e64000800007f */
[----:B-1----:R-:W-:Y:S05]  /*10740*/  @!P0 BRA `(.L_x_319) ;  /* 0xfffffffc00f08947 */ /* 0x002fea000383ffff */
[----:B------:R-:W-:Y:S05]  /*10750*/  BRA `(.L_x_333) ;  /* 0xfffffff800a87947 */ /* 0x000fea000383ffff */
.L_x_320:
[----:B0-----:R0:W1:Y:S02]  /*10760*/  SYNCS.PHASECHK.TRANS64.TRYWAIT P0, [R9+URZ], R4 ;  /* 0x00000004090075a7 */ /* 0x001064000800017f */
[----:B-1----:R-:W-:Y:S05]  /*10770*/  @!P0 NANOSLEEP.SYNCS 0x989680 ;  /* 0x009896800000895d */ /* 0x002fea0003900000 */
[----:B------:R-:W1:Y:S02]  /*10780*/  @!P0 SYNCS.PHASECHK.TRANS64 P0, [R9+URZ], R4 ;  /* 0x00000004090085a7 */ /* 0x000e64000800007f */
[----:B-1----:R-:W-:Y:S05]  /*10790*/  @!P0 BRA `(.L_x_320) ;  /* 0xfffffffc00f08947 */ /* 0x002fea000383ffff */
[----:B------:R-:W-:Y:S05]  /*107a0*/  BRA `(.L_x_334) ;  /* 0xfffffff800b87947 */ /* 0x000fea000383ffff */
.L_x_321:
[----:B0-----:R0:W1:Y:S02]  /*107b0*/  SYNCS.PHASECHK.TRANS64.TRYWAIT P0, [R6+URZ], R5 ;  /* 0x00000005060075a7 */ /* 0x001064000800017f */
[----:B-1----:R-:W-:Y:S05]  /*107c0*/  @!P0 NANOSLEEP.SYNCS 0x989680 ;  /* 0x009896800000895d */ /* 0x002fea0003900000 */
[----:B------:R-:W1:Y:S02]  /*107d0*/  @!P0 SYNCS.PHASECHK.TRANS64 P0, [R6+URZ], R5 ;  /* 0x00000005060085a7 */ /* 0x000e64000800007f */
[----:B-1----:R-:W-:Y:S05]  /*107e0*/  @!P0 BRA `(.L_x_321) ;  /* 0xfffffffc00f08947 */ /* 0x002fea000383ffff */
[----:B------:R-:W-:Y:S05]  /*107f0*/  BRA `(.L_x_335) ;  /* 0xfffffff800c87947 */ /* 0x000fea000383ffff */
.L_x_322:
[----:B-1----:R1:W2:Y:S02]  /*10800*/  SYNCS.PHASECHK.TRANS64.TRYWAIT P0, [R9+URZ], R4 ;  /* 0x00000004090075a7 */ /* 0x0022a4000800017f */
[----:B--2---:R-:W-:Y:S05]  /*10810*/  @!P0 NANOSLEEP.SYNCS 0x989680 ;  /* 0x009896800000895d */ /* 0x004fea0003900000 */
[----:B------:R-:W2:Y:S02]  /*10820*/  @!P0 SYNCS.PHASECHK.TRANS64 P0, [R9+URZ], R4 ;  /* 0x00000004090085a7 */ /* 0x000ea4000800007f */
[----:B--2---:R-:W-:Y:S05]  /*10830*/  @!P0 BRA `(.L_x_322) ;  /* 0xfffffffc00f08947 */ /* 0x004fea000383ffff */
[----:B------:R-:W-:Y:S05]  /*10840*/  BRA `(.L_x_336) ;  /* 0xfffffff800d07947 */ /* 0x000fea000383ffff */
.L_x_337:
[----:B------:R-:W-:-:S00]  /*10850*/  BRA `(.L_x_337) ;  /* 0xfffffffc00fc7947 */ /* 0x000fc0000383ffff */
[----:B------:R-:W-:-:S00]  /*10860*/  NOP ;  /* 0x0000000000007918 */ /* 0x000fc00000000000 */
        /* <DEDUP_REMOVED lines=9> */
.L_x_338:


//--------------------- .nv.shared._ZN7cutlass13device_kernelINS_4gemm6kernel13GemmUniversalIN4cute5tupleIJiiiiEEENS1_10collective13CollectiveMmaINS1_37MainloopSm90TmaGmmaWarpSpecializedFP8ILi5ENS5_IJNS4_1CILi2EEENSA_ILi1EEESC_EEENS1_32KernelTmaWarpSpecializedPingpongEEENS5_IJNSA_ILi64EEENSA_ILi256EEENSA_ILi128EEEEEENS_12float_e5m2_tENS5_IJlSC_lEEESK_SL_NS4_8TiledMMAINS4_8MMA_AtomIJNS4_4SM904GMMA31MMA_64x256x32_F32E5M2E5M2_SS_TNILNSP_7ScaleInE1ELSR_1EEEEEENS4_6LayoutINS5_IJSC_SC_SC_EEENS5_IJNSA_ILi0EEESW_SW_EEEEENS5_IJNS4_10UnderscoreESZ_SZ_EEEEENS4_13SM90_TMA_LOADENS4_14ComposedLayoutINS4_7SwizzleILi3ELi4ELi3EEENS4_18smem_ptr_flag_bitsILi8EEENSU_INS5_IJNSA_ILi8EEESI_EEENS5_IJSI_SC_EEEEEEEvNS4_8identityENS4_23SM90_TMA_LOAD_MULTICASTES1C_vS1D_EENS_8epilogue10collective6detail29Sm90TmaWarpSpecializedAdapterINS1H_15DefaultEpilogueISK_SL_SL_NS1G_6thread17LinearCombinationISK_Li1EffLNS1L_9ScaleType4KindE0ELNS_15FloatRoundStyleE2ESK_EENS1_15EpilogueDefaultEEEEEvvEEEEvNT_6ParamsE --------------------------
	.section	.nv.shared._ZN7cutlass13device_kernelINS_4gemm6kernel13GemmUniversalIN4cute5tupleIJiiiiEEENS1_10collective13CollectiveMmaINS1_37MainloopSm90TmaGmmaWarpSpecializedFP8ILi5ENS5_IJNS4_1CILi2EEENSA_ILi1EEESC_EEENS1_32KernelTmaWarpSpecializedPingpongEEENS5_IJNSA_ILi64EEENSA_ILi256EEENSA_ILi128EEEEEENS_12float_e5m2_tENS5_IJlSC_lEEESK_SL_NS4_8TiledMMAINS4_8MMA_AtomIJNS4_4SM904GMMA31MMA_64x256x32_F32E5M2E5M2_SS_TNILNSP_7ScaleInE1ELSR_1EEEEEENS4_6LayoutINS5_IJSC_SC_SC_EEENS5_IJNSA_ILi0EEESW_SW_EEEEENS5_IJNS4_10UnderscoreESZ_SZ_EEEEENS4_13SM90_TMA_LOADENS4_14ComposedLayoutINS4_7SwizzleILi3ELi4ELi3EEENS4_18smem_ptr_flag_bitsILi8EEENSU_INS5_IJNSA_ILi8EEESI_EEENS5_IJSI_SC_EEEEEEEvNS4_8identityENS4_23SM90_TMA_LOAD_MULTICASTES1C_vS1D_EENS_8epilogue10collective6detail29Sm90TmaWarpSpecializedAdapterINS1H_15DefaultEpilogueISK_SL_SL_NS1G_6thread17LinearCombinationISK_Li1EffLNS1L_9ScaleType4KindE0ELNS_15FloatRoundStyleE2ESK_EENS1_15EpilogueDefaultEEEEEvvEEEEvNT_6ParamsE,"aw",@nobits
	.sectionflags	@""
	.align	16
	.zero		1024


//--------------------- .nv.shared.reserved.0     --------------------------
	.section	.nv.shared.reserved.0,"aw",@nobits
	.weak		__nv_reservedSMEM_offset_0_alias
	.size		__nv_reservedSMEM_offset_0_alias, 0, 0
	.other		__nv_reservedSMEM_offset_0_alias,@"STO_CUDA_RESERVED_SHARED STV_DEFAULT"
__nv_reservedSMEM_offset_0_alias:
	.zero		0


//--------------------- .nv.global                --------------------------
	.section	.nv.global,"aw",@nobits
.nv.global:
	.type		_ZN39_INTERNAL_102a9f64_4_k_cu_dbc52743_48624cute1_E,@object
	.size		_ZN39_INTERNAL_102a9f64_4_k_cu_dbc52743_48624cute1_E,(_ZN39_INTERNAL_102a9f64_4_k_cu_dbc52743_48624cuda3std3__45__cpo6cbeginE - _ZN39_INTERNAL_102a9f64_4_k_cu_dbc52743_48624cute1_E)
_ZN39_INTERNAL_102a9f64_4_k_cu_dbc52743_48624cute1_E:
	.zero		1
	.type		_ZN39_INTERNAL_102a9f64_4_k_cu_dbc52743_48624cuda3std3__45__cpo6cbeginE,@object
	.size		_ZN39_INTERNAL_102a9f64_4_k_cu_dbc52743_48624cuda3std3__45__cpo6cbeginE,(_ZN39_INTERNAL_102a9f64_4_k_cu_dbc52743_48624cuda3std3__48in_placeE - _ZN39_INTERNAL_102a9f64_4_k_cu_dbc52743_48624cuda3std3__45__cpo6cbeginE)
_ZN39_INTERNAL_102a9f64_4_k_cu_dbc52743_48624cuda3std3__45__cpo6cbeginE:
	.zero		1
	.type		_ZN39_INTERNAL_102a9f64_4_k_cu_dbc52743_48624cuda3std3__48in_placeE,@object
	.size		_ZN39_INTERNAL_102a9f64_4_k_cu_dbc52743_48624cuda3std3__48in_placeE,(_ZN39_INTERNAL_102a9f64_4_k_cu_dbc52743_48624cuda3std6ranges3__45__cpo9iter_moveE - _ZN39_INTERNAL_102a9f64_4_k_cu_dbc52743_48624cuda3std3__48in_placeE)
_ZN39_INTERNAL_102a9f64_4_k_cu_dbc52743_48624cuda3std3__48in_placeE:
	.zero		1
	.type		_ZN39_INTERNAL_102a9f64_4_k_cu_dbc52743_48624cuda3std6ranges3__45__cpo9iter_moveE,@object
	.size		_ZN39_INTERNAL_102a9f64_4_k_cu_dbc52743_48624cuda3std6ranges3__45__cpo9iter_moveE,(_ZN39_INTERNAL_102a9f64_4_k_cu_dbc52743_48624cuda3std3__45__cpo5beginE - _ZN39_INTERNAL_102a9f64_4_k_cu_dbc52743_48624cuda3std6ranges3__45__cpo9iter_moveE)
_ZN39_INTERNAL_102a9f64_4_k_cu_dbc52743_48624cuda3std6ranges3__45__cpo9iter_moveE:
	.zero		1
	.type		_ZN39_INTERNAL_102a9f64_4_k_cu_dbc52743_48624cuda3std3__45__cpo5beginE,@object
	.size		_ZN39_INTERNAL_102a9f64_4_k_cu_dbc52743_48624cuda3std3__45__cpo5beginE,(_ZN39_INTERNAL_102a9f64_4_k_cu_dbc52743_48624cuda3std3__441_GLOBAL__N__102a9f64_4_k_cu_dbc52743_48626ignoreE - _ZN39_INTERNAL_102a9f64_4_k_cu_dbc52743_48624cuda3std3__45__cpo5beginE)
_ZN39_INTERNAL_102a9f64_4_k_cu_dbc52743_48624cuda3std3__45__cpo5beginE:
	.zero		1
	.type		_ZN39_INTERNAL_102a9f64_4_k_cu_dbc52743_48624cuda3std3__441_GLOBAL__N__102a9f64_4_k_cu_dbc52743_48626ignoreE,@object
	.size		_ZN39_INTERNAL_102a9f64_4_k_cu_dbc52743_48624cuda3std3__441_GLOBAL__N__102a9f64_4_k_cu_dbc52743_48626ignoreE,(_ZN39_INTERNAL_102a9f64_4_k_cu_dbc52743_48624cute7productE - _ZN39_INTERNAL_102a9f64_4_k_cu_dbc52743_48624cuda3std3__441_GLOBAL__N__102a9f64_4_k_cu_dbc52743_48626ignoreE)
_ZN39_INTERNAL_102a9f64_4_k_cu_dbc52743_48624cuda3std3__441_GLOBAL__N__102a9f64_4_k_cu_dbc52743_48626ignoreE:
	.zero		1
	.type		_ZN39_INTERNAL_102a9f64_4_k_cu_dbc52743_48624cute7productE,@object
	.size		_ZN39_INTERNAL_102a9f64_4_k_cu_dbc52743_48624cute7productE,(_ZN39_INTERNAL_102a9f64_4_k_cu_dbc52743_48624cuda3std3__45__cpo3endE - _ZN39_INTERNAL_102a9f64_4_k_cu_dbc52743_48624cute7productE)
_ZN39_INTERNAL_102a9f64_4_k_cu_dbc52743_48624cute7productE:
	.zero		1
	.type		_ZN39_INTERNAL_102a9f64_4_k_cu_dbc52743_48624cuda3std3__45__cpo3endE,@object
	.size		_ZN39_INTERNAL_102a9f64_4_k_cu_dbc52743_48624cuda3std3__45__cpo3endE,(_ZN39_INTERNAL_102a9f64_4_k_cu_dbc52743_48624cuda3std3__419piecewise_constructE - _ZN39_INTERNAL_102a9f64_4_k_cu_dbc52743_48624cuda3std3__45__cpo3endE)
_ZN39_INTERNAL_102a9f64_4_k_cu_dbc52743_48624cuda3std3__45__cpo3endE:
	.zero		1
	.type		_ZN39_INTERNAL_102a9f64_4_k_cu_dbc52743_48624cuda3std3__419piecewise_constructE,@object
	.size		_ZN39_INTERNAL_102a9f64_4_k_cu_dbc52743_48624cuda3std3__419piecewise_constructE,(_ZN39_INTERNAL_102a9f64_4_k_cu_dbc52743_48624cuda3std3__45__cpo4cendE - _ZN39_INTERNAL_102a9f64_4_k_cu_dbc52743_48624cuda3std3__419piecewise_constructE)
_ZN39_INTERNAL_102a9f64_4_k_cu_dbc52743_48624cuda3std3__419piecewise_constructE:
	.zero		1
	.type		_ZN39_INTERNAL_102a9f64_4_k_cu_dbc52743_48624cuda3std3__45__cpo4cendE,@object
	.size		_ZN39_INTERNAL_102a9f64_4_k_cu_dbc52743_48624cuda3std3__45__cpo4cendE,(_ZN39_INTERNAL_102a9f64_4_k_cu_dbc52743_48624cuda3std6ranges3__45__cpo4swapE - _ZN39_INTERNAL_102a9f64_4_k_cu_dbc52743_48624cuda3std3__45__cpo4cendE)
_ZN39_INTERNAL_102a9f64_4_k_cu_dbc52743_48624cuda3std3__45__cpo4cendE:
	.zero		1
	.type		_ZN39_INTERNAL_102a9f64_4_k_cu_dbc52743_48624cuda3std6ranges3__45__cpo4swapE,@object
	.size		_ZN39_INTERNAL_102a9f64_4_k_cu_dbc52743_48624cuda3std6ranges3__45__cpo4swapE,(.L_7 - _ZN39_INTERNAL_102a9f64_4_k_cu_dbc52743_48624cuda3std6ranges3__45__cpo4swapE)
_ZN39_INTERNAL_102a9f64_4_k_cu_dbc52743_48624cuda3std6ranges3__45__cpo4swapE:
	.zero		1
.L_7:


//--------------------- .nv.constant0._ZN7cutlass13device_kernelINS_4gemm6kernel13GemmUniversalIN4cute5tupleIJiiiiEEENS1_10collective13CollectiveMmaINS1_37MainloopSm90TmaGmmaWarpSpecializedFP8ILi5ENS5_IJNS4_1CILi2EEENSA_ILi1EEESC_EEENS1_32KernelTmaWarpSpecializedPingpongEEENS5_IJNSA_ILi64EEENSA_ILi256EEENSA_ILi128EEEEEENS_12float_e5m2_tENS5_IJlSC_lEEESK_SL_NS4_8TiledMMAINS4_8MMA_AtomIJNS4_4SM904GMMA31MMA_64x256x32_F32E5M2E5M2_SS_TNILNSP_7ScaleInE1ELSR_1EEEEEENS4_6LayoutINS5_IJSC_SC_SC_EEENS5_IJNSA_ILi0EEESW_SW_EEEEENS5_IJNS4_10UnderscoreESZ_SZ_EEEEENS4_13SM90_TMA_LOADENS4_14ComposedLayoutINS4_7SwizzleILi3ELi4ELi3EEENS4_18smem_ptr_flag_bitsILi8EEENSU_INS5_IJNSA_ILi8EEESI_EEENS5_IJSI_SC_EEEEEEEvNS4_8identityENS4_23SM90_TMA_LOAD_MULTICASTES1C_vS1D_EENS_8epilogue10collective6detail29Sm90TmaWarpSpecializedAdapterINS1H_15DefaultEpilogueISK_SL_SL_NS1G_6thread17LinearCombinationISK_Li1EffLNS1L_9ScaleType4KindE0ELNS_15FloatRoundStyleE2ESK_EENS1_15EpilogueDefaultEEEEEvvEEEEvNT_6ParamsE --------------------------
	.section	.nv.constant0._ZN7cutlass13device_kernelINS_4gemm6kernel13GemmUniversalIN4cute5tupleIJiiiiEEENS1_10collective13CollectiveMmaINS1_37MainloopSm90TmaGmmaWarpSpecializedFP8ILi5ENS5_IJNS4_1CILi2EEENSA_ILi1EEESC_EEENS1_32KernelTmaWarpSpecializedPingpongEEENS5_IJNSA_ILi64EEENSA_ILi256EEENSA_ILi128EEEEEENS_12float_e5m2_tENS5_IJlSC_lEEESK_SL_NS4_8TiledMMAINS4_8MMA_AtomIJNS4_4SM904GMMA31MMA_64x256x32_F32E5M2E5M2_SS_TNILNSP_7ScaleInE1ELSR_1EEEEEENS4_6LayoutINS5_IJSC_SC_SC_EEENS5_IJNSA_ILi0EEESW_SW_EEEEENS5_IJNS4_10UnderscoreESZ_SZ_EEEEENS4_13SM90_TMA_LOADENS4_14ComposedLayoutINS4_7SwizzleILi3ELi4ELi3EEENS4_18smem_ptr_flag_bitsILi8EEENSU_INS5_IJNSA_ILi8EEESI_EEENS5_IJSI_SC_EEEEEEEvNS4_8identityENS4_23SM90_TMA_LOAD_MULTICASTES1C_vS1D_EENS_8epilogue10collective6detail29Sm90TmaWarpSpecializedAdapterINS1H_15DefaultEpilogueISK_SL_SL_NS1G_6thread17LinearCombinationISK_Li1EffLNS1L_9ScaleType4KindE0ELNS_15FloatRoundStyleE2ESK_EENS1_15EpilogueDefaultEEEEEvvEEEEvNT_6ParamsE,"a",@progbits
	.sectionflags	@""
	.align	4
.nv.constant0._ZN7cutlass13device_kernelINS_4gemm6kernel13GemmUniversalIN4cute5tupleIJiiiiEEENS1_10collective13CollectiveMmaINS1_37MainloopSm90TmaGmmaWarpSpecializedFP8ILi5ENS5_IJNS4_1CILi2EEENSA_ILi1EEESC_EEENS1_32KernelTmaWarpSpecializedPingpongEEENS5_IJNSA_ILi64EEENSA_ILi256EEENSA_ILi128EEEEEENS_12float_e5m2_tENS5_IJlSC_lEEESK_SL_NS4_8TiledMMAINS4_8MMA_AtomIJNS4_4SM904GMMA31MMA_64x256x32_F32E5M2E5M2_SS_TNILNSP_7ScaleInE1ELSR_1EEEEEENS4_6LayoutINS5_IJSC_SC_SC_EEENS5_IJNSA_ILi0EEESW_SW_EEEEENS5_IJNS4_10UnderscoreESZ_SZ_EEEEENS4_13SM90_TMA_LOADENS4_14ComposedLayoutINS4_7SwizzleILi3ELi4ELi3EEENS4_18smem_ptr_flag_bitsILi8EEENSU_INS5_IJNSA_ILi8EEESI_EEENS5_IJSI_SC_EEEEEEEvNS4_8identityENS4_23SM90_TMA_LOAD_MULTICASTES1C_vS1D_EENS_8epilogue10collective6detail29Sm90TmaWarpSpecializedAdapterINS1H_15DefaultEpilogueISK_SL_SL_NS1G_6thread17LinearCombinationISK_Li1EffLNS1L_9ScaleType4KindE0ELNS_15FloatRoundStyleE2ESK_EENS1_15EpilogueDefaultEEEEEvvEEEEvNT_6ParamsE:
	.zero		1664


//--------------------- SYMBOLS --------------------------

	.type		.nv.reservedSmem.offset0,@object
	.size		.nv.reservedSmem.offset0,0x4
